//
// Generated by NVIDIA NVVM Compiler
//
// Compiler Build ID: CL-36424714
// Cuda compilation tools, release 13.0, V13.0.88
// Based on NVVM 20.0.0
//

.version 9.0
.target sm_100
.address_size 64

	// .globl	_Z15pippengerKernelPKiiPK7ECPointPS1_iS4_
// _ZZ15pippengerKernelPKiiPK7ECPointPS1_iS4_E7buckets has been demoted

.visible .entry _Z15pippengerKernelPKiiPK7ECPointPS1_iS4_(
	.param .u64 .ptr .align 1 _Z15pippengerKernelPKiiPK7ECPointPS1_iS4__param_0,
	.param .u32 _Z15pippengerKernelPKiiPK7ECPointPS1_iS4__param_1,
	.param .u64 .ptr .align 1 _Z15pippengerKernelPKiiPK7ECPointPS1_iS4__param_2,
	.param .u64 .ptr .align 1 _Z15pippengerKernelPKiiPK7ECPointPS1_iS4__param_3,
	.param .u32 _Z15pippengerKernelPKiiPK7ECPointPS1_iS4__param_4,
	.param .u64 .ptr .align 1 _Z15pippengerKernelPKiiPK7ECPointPS1_iS4__param_5
)
{
	.local .align 16 .b8 	__local_depot0[960];
	.reg .b64 	%SP;
	.reg .b64 	%SPL;
	.reg .pred 	%p<311>;
	.reg .b16 	%rs<1194>;
	.reg .b32 	%r<1456>;
	.reg .b64 	%rd<85>;
	// demoted variable
	.shared .align 4 .b8 _ZZ15pippengerKernelPKiiPK7ECPointPS1_iS4_E7buckets[960];
	mov.u64 	%SPL, __local_depot0;
	ld.param.u64 	%rd20, [_Z15pippengerKernelPKiiPK7ECPointPS1_iS4__param_0];
	ld.param.u64 	%rd22, [_Z15pippengerKernelPKiiPK7ECPointPS1_iS4__param_3];
	ld.param.u32 	%r217, [_Z15pippengerKernelPKiiPK7ECPointPS1_iS4__param_4];
	cvta.to.global.u64 	%rd1, %rd22;
	add.u64 	%rd2, %SPL, 0;
	mov.u32 	%r1, %tid.x;
	mov.u32 	%r2, %ctaid.x;
	mov.u32 	%r218, %ntid.x;
	mad.lo.s32 	%r3, %r2, %r218, %r1;
	setp.ne.s32 	%p1, %r1, 0;
	@%p1 bra 	$L__BB0_2;
	mul.wide.u32 	%rd29, %r2, 12;
	add.s64 	%rd30, %rd1, %rd29;
	mov.b32 	%r219, 0;
	st.global.u32 	[%rd30], %r219;
	st.global.u32 	[%rd30+4], %r219;
	st.global.u32 	[%rd30+8], %r219;
$L__BB0_2:
	bar.sync 	0;
	setp.lt.s32 	%p2, %r217, 1;
	@%p2 bra 	$L__BB0_14;
	and.b32  	%r4, %r217, 7;
	setp.lt.u32 	%p3, %r217, 8;
	mov.b32 	%r1374, 0;
	@%p3 bra 	$L__BB0_6;
	and.b32  	%r1374, %r217, 2147483640;
	neg.s32 	%r1372, %r1374;
	add.s64 	%rd82, %rd2, 48;
$L__BB0_5:
	.pragma "nounroll";
	mov.b32 	%r221, 1;
	mov.b32 	%r222, 0;
	st.local.v4.u32 	[%rd82+-48], {%r222, %r222, %r221, %r222};
	st.local.v4.u32 	[%rd82+-32], {%r222, %r221, %r222, %r222};
	st.local.v4.u32 	[%rd82+-16], {%r221, %r222, %r222, %r221};
	st.local.v4.u32 	[%rd82], {%r222, %r222, %r221, %r222};
	st.local.v4.u32 	[%rd82+16], {%r222, %r221, %r222, %r222};
	st.local.v4.u32 	[%rd82+32], {%r221, %r222, %r222, %r221};
	add.s32 	%r1372, %r1372, 8;
	add.s64 	%rd82, %rd82, 96;
	setp.ne.s32 	%p4, %r1372, 0;
	@%p4 bra 	$L__BB0_5;
$L__BB0_6:
	setp.eq.s32 	%p5, %r4, 0;
	@%p5 bra 	$L__BB0_14;
	and.b32  	%r10, %r217, 3;
	setp.lt.u32 	%p6, %r4, 4;
	@%p6 bra 	$L__BB0_9;
	mul.wide.u32 	%rd31, %r1374, 12;
	add.s64 	%rd32, %rd2, %rd31;
	mov.b32 	%r223, 0;
	st.local.u32 	[%rd32], %r223;
	st.local.u32 	[%rd32+4], %r223;
	mov.b32 	%r224, 1;
	st.local.u32 	[%rd32+8], %r224;
	st.local.u32 	[%rd32+12], %r223;
	st.local.u32 	[%rd32+16], %r223;
	st.local.u32 	[%rd32+20], %r224;
	st.local.u32 	[%rd32+24], %r223;
	st.local.u32 	[%rd32+28], %r223;
	st.local.u32 	[%rd32+32], %r224;
	st.local.u32 	[%rd32+36], %r223;
	st.local.u32 	[%rd32+40], %r223;
	st.local.u32 	[%rd32+44], %r224;
	add.s32 	%r1374, %r1374, 4;
$L__BB0_9:
	setp.eq.s32 	%p7, %r10, 0;
	@%p7 bra 	$L__BB0_14;
	setp.eq.s32 	%p8, %r10, 1;
	@%p8 bra 	$L__BB0_12;
	mul.wide.u32 	%rd33, %r1374, 12;
	add.s64 	%rd34, %rd2, %rd33;
	mov.b32 	%r225, 0;
	st.local.u32 	[%rd34], %r225;
	st.local.u32 	[%rd34+4], %r225;
	mov.b32 	%r226, 1;
	st.local.u32 	[%rd34+8], %r226;
	st.local.u32 	[%rd34+12], %r225;
	st.local.u32 	[%rd34+16], %r225;
	st.local.u32 	[%rd34+20], %r226;
	add.s32 	%r1374, %r1374, 2;
$L__BB0_12:
	and.b32  	%r227, %r217, 1;
	setp.eq.b32 	%p9, %r227, 1;
	not.pred 	%p10, %p9;
	@%p10 bra 	$L__BB0_14;
	mul.wide.u32 	%rd35, %r1374, 12;
	add.s64 	%rd36, %rd2, %rd35;
	mov.b32 	%r228, 0;
	st.local.u32 	[%rd36], %r228;
	st.local.u32 	[%rd36+4], %r228;
	mov.b32 	%r229, 1;
	st.local.u32 	[%rd36+8], %r229;
$L__BB0_14:
	ld.param.u32 	%r1369, [_Z15pippengerKernelPKiiPK7ECPointPS1_iS4__param_1];
	setp.ge.s32 	%p11, %r3, %r1369;
	@%p11 bra 	$L__BB0_35;
	cvta.to.global.u64 	%rd37, %rd20;
	mul.wide.s32 	%rd38, %r3, 4;
	add.s64 	%rd39, %rd37, %rd38;
	ld.global.u32 	%r15, [%rd39];
	setp.lt.s32 	%p12, %r217, 8;
	@%p12 bra 	$L__BB0_21;
	shr.s32 	%r231, %r217, 31;
	shr.u32 	%r232, %r231, 29;
	add.s32 	%r233, %r217, %r232;
	shr.s32 	%r234, %r233, 3;
	neg.s32 	%r1377, %r234;
	mov.b32 	%r1376, 0;
	mov.u32 	%r1378, %r1376;
$L__BB0_17:
	shr.s32 	%r235, %r15, %r1376;
	and.b32  	%r24, %r235, 7;
	setp.eq.s32 	%p13, %r24, 0;
	@%p13 bra 	$L__BB0_74;
	ld.param.u64 	%rd73, [_Z15pippengerKernelPKiiPK7ECPointPS1_iS4__param_2];
	add.s32 	%r238, %r1378, %r24;
	mul.wide.u32 	%rd40, %r238, 12;
	add.s64 	%rd11, %rd2, %rd40;
	ld.local.u32 	%r25, [%rd11+8];
	cvta.to.global.u64 	%rd41, %rd73;
	mul.wide.s32 	%rd42, %r3, 12;
	add.s64 	%rd43, %rd41, %rd42;
	ld.volatile.global.u32 	%r240, [%rd43+8];
	setp.eq.s32 	%p14, %r25, 1;
	setp.eq.s32 	%p15, %r240, 1;
	and.pred  	%p16, %p14, %p15;
	mov.b32 	%r1382, -1;
	mov.b32 	%r1381, 1;
	mov.u32 	%r1383, %r1382;
	@%p16 bra 	$L__BB0_73;
	setp.ne.s32 	%p17, %r25, 1;
	@%p17 bra 	$L__BB0_45;
	ld.param.u64 	%rd75, [_Z15pippengerKernelPKiiPK7ECPointPS1_iS4__param_2];
	cvta.to.global.u64 	%rd47, %rd75;
	add.s64 	%rd49, %rd47, %rd42;
	ld.global.u32 	%r1383, [%rd49];
	ld.global.u32 	%r1382, [%rd49+4];
	mov.u32 	%r1381, %r240;
	bra.uni 	$L__BB0_73;
$L__BB0_21:
	setp.lt.s32 	%p68, %r217, 2;
	@%p68 bra 	$L__BB0_35;
	mul.lo.s32 	%r17, %r217, %r3;
	add.s32 	%r18, %r217, -1;
	add.s32 	%r442, %r217, -2;
	setp.lt.u32 	%p69, %r442, 15;
	mov.b32 	%r1388, 1;
	@%p69 bra 	$L__BB0_26;
	and.b32  	%r444, %r18, -16;
	neg.s32 	%r1386, %r444;
	add.s32 	%r1384, %r17, 1;
	add.s64 	%rd83, %rd2, 96;
	mov.b32 	%r1385, 0;
$L__BB0_24:
	.pragma "nounroll";
	ld.param.u64 	%rd77, [_Z15pippengerKernelPKiiPK7ECPointPS1_iS4__param_5];
	mul.wide.s32 	%rd50, %r1384, 12;
	cvta.to.global.u64 	%rd51, %rd77;
	add.s64 	%rd52, %rd51, %rd50;
	ld.local.u32 	%r445, [%rd83+-84];
	ld.local.v4.u32 	{%r446, %r447, %r448, %r449}, [%rd83+-80];
	st.global.u32 	[%rd52], %r445;
	st.global.u32 	[%rd52+4], %r446;
	st.global.u32 	[%rd52+8], %r447;
	ld.local.v4.u32 	{%r450, %r451, %r452, %r453}, [%rd83+-64];
	st.global.u32 	[%rd52+12], %r448;
	st.global.u32 	[%rd52+16], %r449;
	st.global.u32 	[%rd52+20], %r450;
	st.global.u32 	[%rd52+24], %r451;
	st.global.u32 	[%rd52+28], %r452;
	st.global.u32 	[%rd52+32], %r453;
	ld.local.v4.u32 	{%r454, %r455, %r456, %r457}, [%rd83+-48];
	st.global.u32 	[%rd52+36], %r454;
	st.global.u32 	[%rd52+40], %r455;
	st.global.u32 	[%rd52+44], %r456;
	ld.local.v4.u32 	{%r458, %r459, %r460, %r461}, [%rd83+-32];
	st.global.u32 	[%rd52+48], %r457;
	st.global.u32 	[%rd52+52], %r458;
	st.global.u32 	[%rd52+56], %r459;
	ld.local.v4.u32 	{%r462, %r463, %r464, %r465}, [%rd83+-16];
	st.global.u32 	[%rd52+60], %r460;
	st.global.u32 	[%rd52+64], %r461;
	st.global.u32 	[%rd52+68], %r462;
	st.global.u32 	[%rd52+72], %r463;
	st.global.u32 	[%rd52+76], %r464;
	st.global.u32 	[%rd52+80], %r465;
	ld.local.v4.u32 	{%r466, %r467, %r468, %r469}, [%rd83];
	st.global.u32 	[%rd52+84], %r466;
	st.global.u32 	[%rd52+88], %r467;
	st.global.u32 	[%rd52+92], %r468;
	ld.local.v4.u32 	{%r470, %r471, %r472, %r473}, [%rd83+16];
	st.global.u32 	[%rd52+96], %r469;
	st.global.u32 	[%rd52+100], %r470;
	st.global.u32 	[%rd52+104], %r471;
	ld.local.v4.u32 	{%r474, %r475, %r476, %r477}, [%rd83+32];
	st.global.u32 	[%rd52+108], %r472;
	st.global.u32 	[%rd52+112], %r473;
	st.global.u32 	[%rd52+116], %r474;
	st.global.u32 	[%rd52+120], %r475;
	st.global.u32 	[%rd52+124], %r476;
	st.global.u32 	[%rd52+128], %r477;
	ld.local.v4.u32 	{%r478, %r479, %r480, %r481}, [%rd83+48];
	st.global.u32 	[%rd52+132], %r478;
	st.global.u32 	[%rd52+136], %r479;
	st.global.u32 	[%rd52+140], %r480;
	ld.local.v4.u32 	{%r482, %r483, %r484, %r485}, [%rd83+64];
	st.global.u32 	[%rd52+144], %r481;
	st.global.u32 	[%rd52+148], %r482;
	st.global.u32 	[%rd52+152], %r483;
	ld.local.v4.u32 	{%r486, %r487, %r488, %r489}, [%rd83+80];
	st.global.u32 	[%rd52+156], %r484;
	st.global.u32 	[%rd52+160], %r485;
	st.global.u32 	[%rd52+164], %r486;
	st.global.u32 	[%rd52+168], %r487;
	st.global.u32 	[%rd52+172], %r488;
	st.global.u32 	[%rd52+176], %r489;
	.pragma "used_bytes_mask 4095";
	ld.local.v4.u32 	{%r490, %r491, %r492, %r493}, [%rd83+96];
	st.global.u32 	[%rd52+180], %r490;
	st.global.u32 	[%rd52+184], %r491;
	st.global.u32 	[%rd52+188], %r492;
	add.s32 	%r1386, %r1386, 16;
	add.s32 	%r1385, %r1385, 16;
	add.s32 	%r1384, %r1384, 16;
	add.s64 	%rd83, %rd83, 192;
	setp.ne.s32 	%p70, %r1386, 0;
	@%p70 bra 	$L__BB0_24;
	add.s32 	%r1388, %r1385, 1;
$L__BB0_26:
	and.b32  	%r61, %r18, 15;
	setp.eq.s32 	%p71, %r61, 0;
	@%p71 bra 	$L__BB0_35;
	setp.lt.u32 	%p72, %r61, 8;
	@%p72 bra 	$L__BB0_29;
	ld.param.u64 	%rd78, [_Z15pippengerKernelPKiiPK7ECPointPS1_iS4__param_5];
	add.s32 	%r494, %r1388, %r17;
	cvta.to.global.u64 	%rd53, %rd78;
	mul.wide.s32 	%rd54, %r494, 12;
	add.s64 	%rd55, %rd53, %rd54;
	mul.wide.u32 	%rd56, %r1388, 12;
	add.s64 	%rd57, %rd2, %rd56;
	ld.local.u32 	%r495, [%rd57];
	ld.local.u32 	%r496, [%rd57+4];
	ld.local.u32 	%r497, [%rd57+8];
	st.global.u32 	[%rd55], %r495;
	st.global.u32 	[%rd55+4], %r496;
	st.global.u32 	[%rd55+8], %r497;
	ld.local.u32 	%r498, [%rd57+12];
	ld.local.u32 	%r499, [%rd57+16];
	ld.local.u32 	%r500, [%rd57+20];
	st.global.u32 	[%rd55+12], %r498;
	st.global.u32 	[%rd55+16], %r499;
	st.global.u32 	[%rd55+20], %r500;
	ld.local.u32 	%r501, [%rd57+24];
	ld.local.u32 	%r502, [%rd57+28];
	ld.local.u32 	%r503, [%rd57+32];
	st.global.u32 	[%rd55+24], %r501;
	st.global.u32 	[%rd55+28], %r502;
	st.global.u32 	[%rd55+32], %r503;
	ld.local.u32 	%r504, [%rd57+36];
	ld.local.u32 	%r505, [%rd57+40];
	ld.local.u32 	%r506, [%rd57+44];
	st.global.u32 	[%rd55+36], %r504;
	st.global.u32 	[%rd55+40], %r505;
	st.global.u32 	[%rd55+44], %r506;
	ld.local.u32 	%r507, [%rd57+48];
	ld.local.u32 	%r508, [%rd57+52];
	ld.local.u32 	%r509, [%rd57+56];
	st.global.u32 	[%rd55+48], %r507;
	st.global.u32 	[%rd55+52], %r508;
	st.global.u32 	[%rd55+56], %r509;
	ld.local.u32 	%r510, [%rd57+60];
	ld.local.u32 	%r511, [%rd57+64];
	ld.local.u32 	%r512, [%rd57+68];
	st.global.u32 	[%rd55+60], %r510;
	st.global.u32 	[%rd55+64], %r511;
	st.global.u32 	[%rd55+68], %r512;
	ld.local.u32 	%r513, [%rd57+72];
	ld.local.u32 	%r514, [%rd57+76];
	ld.local.u32 	%r515, [%rd57+80];
	st.global.u32 	[%rd55+72], %r513;
	st.global.u32 	[%rd55+76], %r514;
	st.global.u32 	[%rd55+80], %r515;
	ld.local.u32 	%r516, [%rd57+84];
	ld.local.u32 	%r517, [%rd57+88];
	ld.local.u32 	%r518, [%rd57+92];
	st.global.u32 	[%rd55+84], %r516;
	st.global.u32 	[%rd55+88], %r517;
	st.global.u32 	[%rd55+92], %r518;
	add.s32 	%r1388, %r1388, 8;
$L__BB0_29:
	and.b32  	%r64, %r18, 7;
	setp.eq.s32 	%p73, %r64, 0;
	@%p73 bra 	$L__BB0_35;
	and.b32  	%r65, %r18, 3;
	setp.lt.u32 	%p74, %r64, 4;
	@%p74 bra 	$L__BB0_32;
	ld.param.u64 	%rd79, [_Z15pippengerKernelPKiiPK7ECPointPS1_iS4__param_5];
	add.s32 	%r519, %r1388, %r17;
	cvta.to.global.u64 	%rd58, %rd79;
	mul.wide.s32 	%rd59, %r519, 12;
	add.s64 	%rd60, %rd58, %rd59;
	mul.wide.u32 	%rd61, %r1388, 12;
	add.s64 	%rd62, %rd2, %rd61;
	ld.local.u32 	%r520, [%rd62];
	ld.local.u32 	%r521, [%rd62+4];
	ld.local.u32 	%r522, [%rd62+8];
	st.global.u32 	[%rd60], %r520;
	st.global.u32 	[%rd60+4], %r521;
	st.global.u32 	[%rd60+8], %r522;
	ld.local.u32 	%r523, [%rd62+12];
	ld.local.u32 	%r524, [%rd62+16];
	ld.local.u32 	%r525, [%rd62+20];
	st.global.u32 	[%rd60+12], %r523;
	st.global.u32 	[%rd60+16], %r524;
	st.global.u32 	[%rd60+20], %r525;
	ld.local.u32 	%r526, [%rd62+24];
	ld.local.u32 	%r527, [%rd62+28];
	ld.local.u32 	%r528, [%rd62+32];
	st.global.u32 	[%rd60+24], %r526;
	st.global.u32 	[%rd60+28], %r527;
	st.global.u32 	[%rd60+32], %r528;
	ld.local.u32 	%r529, [%rd62+36];
	ld.local.u32 	%r530, [%rd62+40];
	ld.local.u32 	%r531, [%rd62+44];
	st.global.u32 	[%rd60+36], %r529;
	st.global.u32 	[%rd60+40], %r530;
	st.global.u32 	[%rd60+44], %r531;
	add.s32 	%r1388, %r1388, 4;
$L__BB0_32:
	setp.eq.s32 	%p75, %r65, 0;
	@%p75 bra 	$L__BB0_35;
	ld.param.u64 	%rd80, [_Z15pippengerKernelPKiiPK7ECPointPS1_iS4__param_5];
	neg.s32 	%r1391, %r65;
	cvta.to.global.u64 	%rd63, %rd80;
	add.s64 	%rd14, %rd63, 8;
	add.s32 	%r1390, %r1388, %r17;
	mul.wide.u32 	%rd64, %r1388, 12;
	add.s64 	%rd65, %rd64, %rd2;
	add.s64 	%rd84, %rd65, 8;
$L__BB0_34:
	.pragma "nounroll";
	mul.wide.s32 	%rd66, %r1390, 12;
	add.s64 	%rd67, %rd14, %rd66;
	ld.local.u32 	%r532, [%rd84+-8];
	ld.local.u32 	%r533, [%rd84+-4];
	ld.local.u32 	%r534, [%rd84];
	st.global.u32 	[%rd67+-8], %r532;
	st.global.u32 	[%rd67+-4], %r533;
	st.global.u32 	[%rd67], %r534;
	add.s32 	%r1391, %r1391, 1;
	setp.ne.s32 	%p76, %r1391, 0;
	add.s32 	%r1390, %r1390, 1;
	add.s64 	%rd84, %rd84, 12;
	@%p76 bra 	$L__BB0_34;
$L__BB0_35:
	setp.ne.s32 	%p77, %r1, 0;
	@%p77 bra 	$L__BB0_38;
	mov.b32 	%r1392, 96;
	mov.u32 	%r536, _ZZ15pippengerKernelPKiiPK7ECPointPS1_iS4_E7buckets;
$L__BB0_37:
	add.s32 	%r537, %r536, %r1392;
	mov.b32 	%r538, 0;
	st.shared.u32 	[%r537+-96], %r538;
	st.shared.u32 	[%r537+-92], %r538;
	mov.b32 	%r539, 1;
	st.shared.u32 	[%r537+-88], %r539;
	st.shared.u32 	[%r537+-84], %r538;
	st.shared.u32 	[%r537+-80], %r538;
	st.shared.u32 	[%r537+-76], %r539;
	st.shared.u32 	[%r537+-72], %r538;
	st.shared.u32 	[%r537+-68], %r538;
	st.shared.u32 	[%r537+-64], %r539;
	st.shared.u32 	[%r537+-60], %r538;
	st.shared.u32 	[%r537+-56], %r538;
	st.shared.u32 	[%r537+-52], %r539;
	st.shared.u32 	[%r537+-48], %r538;
	st.shared.u32 	[%r537+-44], %r538;
	st.shared.u32 	[%r537+-40], %r539;
	st.shared.u32 	[%r537+-36], %r538;
	st.shared.u32 	[%r537+-32], %r538;
	st.shared.u32 	[%r537+-28], %r539;
	st.shared.u32 	[%r537+-24], %r538;
	st.shared.u32 	[%r537+-20], %r538;
	st.shared.u32 	[%r537+-16], %r539;
	st.shared.u32 	[%r537+-12], %r538;
	st.shared.u32 	[%r537+-8], %r538;
	st.shared.u32 	[%r537+-4], %r539;
	st.shared.u32 	[%r537], %r538;
	st.shared.u32 	[%r537+4], %r538;
	st.shared.u32 	[%r537+8], %r539;
	st.shared.u32 	[%r537+12], %r538;
	st.shared.u32 	[%r537+16], %r538;
	st.shared.u32 	[%r537+20], %r539;
	st.shared.u32 	[%r537+24], %r538;
	st.shared.u32 	[%r537+28], %r538;
	st.shared.u32 	[%r537+32], %r539;
	st.shared.u32 	[%r537+36], %r538;
	st.shared.u32 	[%r537+40], %r538;
	st.shared.u32 	[%r537+44], %r539;
	st.shared.u32 	[%r537+48], %r538;
	st.shared.u32 	[%r537+52], %r538;
	st.shared.u32 	[%r537+56], %r539;
	st.shared.u32 	[%r537+60], %r538;
	st.shared.u32 	[%r537+64], %r538;
	st.shared.u32 	[%r537+68], %r539;
	st.shared.u32 	[%r537+72], %r538;
	st.shared.u32 	[%r537+76], %r538;
	st.shared.u32 	[%r537+80], %r539;
	st.shared.u32 	[%r537+84], %r538;
	st.shared.u32 	[%r537+88], %r538;
	st.shared.u32 	[%r537+92], %r539;
	add.s32 	%r1392, %r1392, 192;
	setp.ne.s32 	%p78, %r1392, 1056;
	@%p78 bra 	$L__BB0_37;
$L__BB0_38:
	bar.sync 	0;
	setp.ge.s32 	%p79, %r1, %r217;
	mov.u32 	%r540, _ZZ15pippengerKernelPKiiPK7ECPointPS1_iS4_E7buckets;
	mad.lo.s32 	%r76, %r1, 12, %r540;
	@%p79 bra 	$L__BB0_144;
	and.b32  	%r77, %r1, 7;
	mov.b32 	%r541, 1;
	mov.u32 	%r1454, %r541;
	setp.eq.s32 	%p80, %r77, 0;
	@%p80 bra 	$L__BB0_197;
	ld.param.u32 	%r1370, [_Z15pippengerKernelPKiiPK7ECPointPS1_iS4__param_1];
	setp.lt.s32 	%p81, %r1370, 1;
	mov.b32 	%r1401, 0;
	mov.u32 	%r1402, %r1401;
	mov.u32 	%r1405, %r1401;
	@%p81 bra 	$L__BB0_103;
	ld.param.u64 	%rd81, [_Z15pippengerKernelPKiiPK7ECPointPS1_iS4__param_5];
	ld.param.u32 	%r1371, [_Z15pippengerKernelPKiiPK7ECPointPS1_iS4__param_1];
	neg.s32 	%r1394, %r1371;
	cvta.to.global.u64 	%rd68, %rd81;
	add.s64 	%rd18, %rd68, 4;
	mov.b32 	%r1405, 0;
	mov.u32 	%r1393, %r1;
	mov.u32 	%r1402, %r1405;
	mov.u32 	%r1401, %r1405;
$L__BB0_42:
	mov.u32 	%r83, %r1401;
	mov.u32 	%r82, %r1402;
	mul.wide.s32 	%rd69, %r1393, 12;
	add.s64 	%rd19, %rd18, %rd69;
	mov.u32 	%r84, %r1454;
	ld.volatile.global.u32 	%r546, [%rd19+4];
	setp.eq.s32 	%p82, %r84, 1;
	setp.eq.s32 	%p83, %r546, 1;
	and.pred  	%p84, %p82, %p83;
	mov.b32 	%r545, -1;
	mov.b32 	%r544, 1;
	mov.u32 	%r1400, %r544;
	mov.u32 	%r1401, %r545;
	mov.u32 	%r1402, %r545;
	@%p84 bra 	$L__BB0_102;
	setp.ne.s32 	%p85, %r84, 1;
	@%p85 bra 	$L__BB0_75;
	ld.global.u32 	%r1402, [%rd19+-4];
	ld.global.u32 	%r1401, [%rd19];
	mov.u32 	%r1400, %r546;
	bra.uni 	$L__BB0_102;
$L__BB0_45:
	setp.ne.s32 	%p18, %r240, 1;
	@%p18 bra 	$L__BB0_47;
	ld.local.u32 	%r1383, [%rd11];
	ld.local.u32 	%r1382, [%rd11+4];
	mov.u32 	%r1381, %r25;
	bra.uni 	$L__BB0_73;
$L__BB0_47:
	ld.param.u64 	%rd74, [_Z15pippengerKernelPKiiPK7ECPointPS1_iS4__param_2];
	ld.local.u32 	%r32, [%rd11];
	cvta.to.global.u64 	%rd44, %rd74;
	add.s64 	%rd46, %rd44, %rd42;
	ld.global.u32 	%r33, [%rd46];
	setp.ne.s32 	%p19, %r33, %r32;
	ld.global.u32 	%r34, [%rd46+4];
	@%p19 bra 	$L__BB0_62;
	ld.local.u32 	%r337, [%rd11+4];
	setp.eq.s32 	%p42, %r337, %r34;
	mov.u32 	%r1383, %r1382;
	@%p42 bra 	$L__BB0_49;
	bra.uni 	$L__BB0_73;
$L__BB0_49:
	setp.eq.s32 	%p43, %r34, 0;
	mov.u32 	%r1383, %r1382;
	@%p43 bra 	$L__BB0_73;
	ld.local.u32 	%r342, [%rd11+8];
	setp.eq.s32 	%p44, %r342, 1;
	mov.u32 	%r1383, %r1382;
	@%p44 bra 	$L__BB0_73;
	shl.b32 	%r344, %r34, 1;
	mul.hi.s32 	%r345, %r344, 780903145;
	shr.u32 	%r346, %r345, 31;
	shr.s32 	%r347, %r345, 1;
	add.s32 	%r348, %r347, %r346;
	mul.lo.s32 	%r349, %r348, 11;
	sub.s32 	%r350, %r344, %r349;
	shr.s32 	%r351, %r350, 31;
	and.b32  	%r352, %r351, 11;
	add.s32 	%r353, %r352, %r350;
	cvt.u16.u32 	%rs137, %r353;
	mul.lo.s16 	%rs138, %rs137, -69;
	shr.u16 	%rs139, %rs138, 8;
	add.s16 	%rs140, %rs139, %rs137;
	and.b16  	%rs141, %rs140, 128;
	shr.u16 	%rs142, %rs141, 7;
	cvt.s16.s8 	%rs143, %rs140;
	shr.s16 	%rs144, %rs143, 3;
	add.s16 	%rs145, %rs144, %rs142;
	mul.lo.s16 	%rs146, %rs145, 11;
	sub.s16 	%rs147, %rs137, %rs146;
	cvt.s16.s8 	%rs148, %rs147;
	cvt.u32.u16 	%r354, %rs147;
	cvt.s32.s8 	%r355, %r354;
	setp.lt.s16 	%p45, %rs148, 0;
	selp.b32 	%r356, 11, 0, %p45;
	add.s32 	%r38, %r356, %r355;
	cvt.u16.u32 	%rs2, %r38;
	mul.lo.s16 	%rs149, %rs2, -69;
	shr.u16 	%rs150, %rs149, 8;
	add.s16 	%rs151, %rs150, %rs2;
	and.b16  	%rs152, %rs151, 128;
	shr.u16 	%rs153, %rs152, 7;
	cvt.s16.s8 	%rs154, %rs151;
	shr.s16 	%rs155, %rs154, 3;
	add.s16 	%rs156, %rs155, %rs153;
	mul.lo.s16 	%rs157, %rs156, 11;
	sub.s16 	%rs158, %rs2, %rs157;
	cvt.s16.s8 	%rs159, %rs158;
	cvt.u32.u16 	%r357, %rs158;
	cvt.s32.s8 	%r358, %r357;
	setp.lt.s16 	%p46, %rs159, 0;
	selp.b32 	%r359, 11, 0, %p46;
	add.s32 	%r360, %r359, %r358;
	setp.eq.s32 	%p47, %r360, 1;
	mov.b32 	%r1379, 1;
	@%p47 bra 	$L__BB0_61;
	shl.b16 	%rs160, %rs2, 1;
	cvt.s16.s8 	%rs161, %rs160;
	mul.lo.s16 	%rs162, %rs161, -69;
	shr.u16 	%rs163, %rs162, 8;
	add.s16 	%rs164, %rs163, %rs160;
	and.b16  	%rs165, %rs164, 128;
	shr.u16 	%rs166, %rs165, 7;
	cvt.s16.s8 	%rs167, %rs164;
	shr.s16 	%rs168, %rs167, 3;
	add.s16 	%rs169, %rs168, %rs166;
	mul.lo.s16 	%rs170, %rs169, 11;
	sub.s16 	%rs171, %rs160, %rs170;
	cvt.s16.s8 	%rs172, %rs171;
	cvt.u32.u16 	%r362, %rs171;
	cvt.s32.s8 	%r363, %r362;
	setp.lt.s16 	%p48, %rs172, 0;
	selp.b32 	%r364, 11, 0, %p48;
	add.s32 	%r365, %r364, %r363;
	setp.eq.s32 	%p49, %r365, 1;
	mov.b32 	%r1379, 2;
	@%p49 bra 	$L__BB0_61;
	mul.lo.s16 	%rs173, %rs2, 3;
	cvt.s16.s8 	%rs174, %rs173;
	mul.lo.s16 	%rs175, %rs174, -69;
	shr.u16 	%rs176, %rs175, 8;
	add.s16 	%rs177, %rs176, %rs173;
	and.b16  	%rs178, %rs177, 128;
	shr.u16 	%rs179, %rs178, 7;
	cvt.s16.s8 	%rs180, %rs177;
	shr.s16 	%rs181, %rs180, 3;
	add.s16 	%rs182, %rs181, %rs179;
	mul.lo.s16 	%rs183, %rs182, 11;
	sub.s16 	%rs184, %rs173, %rs183;
	cvt.s16.s8 	%rs185, %rs184;
	cvt.u32.u16 	%r367, %rs184;
	cvt.s32.s8 	%r368, %r367;
	setp.lt.s16 	%p50, %rs185, 0;
	selp.b32 	%r369, 11, 0, %p50;
	add.s32 	%r370, %r369, %r368;
	setp.eq.s32 	%p51, %r370, 1;
	mov.b32 	%r1379, 3;
	@%p51 bra 	$L__BB0_61;
	shl.b16 	%rs186, %rs2, 2;
	cvt.s16.s8 	%rs187, %rs186;
	mul.lo.s16 	%rs188, %rs187, -69;
	shr.u16 	%rs189, %rs188, 8;
	add.s16 	%rs190, %rs189, %rs186;
	and.b16  	%rs191, %rs190, 128;
	shr.u16 	%rs192, %rs191, 7;
	cvt.s16.s8 	%rs193, %rs190;
	shr.s16 	%rs194, %rs193, 3;
	add.s16 	%rs195, %rs194, %rs192;
	mul.lo.s16 	%rs196, %rs195, 11;
	sub.s16 	%rs197, %rs186, %rs196;
	cvt.s16.s8 	%rs198, %rs197;
	cvt.u32.u16 	%r372, %rs197;
	cvt.s32.s8 	%r373, %r372;
	setp.lt.s16 	%p52, %rs198, 0;
	selp.b32 	%r374, 11, 0, %p52;
	add.s32 	%r375, %r374, %r373;
	setp.eq.s32 	%p53, %r375, 1;
	mov.b32 	%r1379, 4;
	@%p53 bra 	$L__BB0_61;
	mul.lo.s16 	%rs199, %rs2, 5;
	cvt.s16.s8 	%rs200, %rs199;
	mul.lo.s16 	%rs201, %rs200, -69;
	shr.u16 	%rs202, %rs201, 8;
	add.s16 	%rs203, %rs202, %rs199;
	and.b16  	%rs204, %rs203, 128;
	shr.u16 	%rs205, %rs204, 7;
	cvt.s16.s8 	%rs206, %rs203;
	shr.s16 	%rs207, %rs206, 3;
	add.s16 	%rs208, %rs207, %rs205;
	mul.lo.s16 	%rs209, %rs208, 11;
	sub.s16 	%rs210, %rs199, %rs209;
	cvt.s16.s8 	%rs211, %rs210;
	cvt.u32.u16 	%r377, %rs210;
	cvt.s32.s8 	%r378, %r377;
	setp.lt.s16 	%p54, %rs211, 0;
	selp.b32 	%r379, 11, 0, %p54;
	add.s32 	%r380, %r379, %r378;
	setp.eq.s32 	%p55, %r380, 1;
	mov.b32 	%r1379, 5;
	@%p55 bra 	$L__BB0_61;
	mul.lo.s16 	%rs212, %rs2, 6;
	cvt.s16.s8 	%rs213, %rs212;
	mul.lo.s16 	%rs214, %rs213, -69;
	shr.u16 	%rs215, %rs214, 8;
	add.s16 	%rs216, %rs215, %rs212;
	and.b16  	%rs217, %rs216, 128;
	shr.u16 	%rs218, %rs217, 7;
	cvt.s16.s8 	%rs219, %rs216;
	shr.s16 	%rs220, %rs219, 3;
	add.s16 	%rs221, %rs220, %rs218;
	mul.lo.s16 	%rs222, %rs221, 11;
	sub.s16 	%rs223, %rs212, %rs222;
	cvt.s16.s8 	%rs224, %rs223;
	cvt.u32.u16 	%r382, %rs223;
	cvt.s32.s8 	%r383, %r382;
	setp.lt.s16 	%p56, %rs224, 0;
	selp.b32 	%r384, 11, 0, %p56;
	add.s32 	%r385, %r384, %r383;
	setp.eq.s32 	%p57, %r385, 1;
	mov.b32 	%r1379, 6;
	@%p57 bra 	$L__BB0_61;
	mul.lo.s16 	%rs225, %rs2, 7;
	mul.hi.s16 	%rs226, %rs225, 5958;
	shr.u16 	%rs227, %rs226, 15;
	add.s16 	%rs228, %rs226, %rs227;
	mul.lo.s16 	%rs229, %rs228, 11;
	sub.s16 	%rs230, %rs225, %rs229;
	cvt.s32.s16 	%r387, %rs230;
	setp.lt.s16 	%p58, %rs230, 0;
	selp.b32 	%r388, 11, 0, %p58;
	add.s32 	%r389, %r388, %r387;
	setp.eq.s32 	%p59, %r389, 1;
	mov.b32 	%r1379, 7;
	@%p59 bra 	$L__BB0_61;
	shl.b16 	%rs231, %rs2, 3;
	mul.hi.s16 	%rs232, %rs231, 5958;
	shr.u16 	%rs233, %rs232, 15;
	add.s16 	%rs234, %rs232, %rs233;
	mul.lo.s16 	%rs235, %rs234, 11;
	sub.s16 	%rs236, %rs231, %rs235;
	cvt.s32.s16 	%r391, %rs236;
	setp.lt.s16 	%p60, %rs236, 0;
	selp.b32 	%r392, 11, 0, %p60;
	add.s32 	%r393, %r392, %r391;
	setp.eq.s32 	%p61, %r393, 1;
	mov.b32 	%r1379, 8;
	@%p61 bra 	$L__BB0_61;
	mul.lo.s16 	%rs237, %rs2, 9;
	mul.hi.s16 	%rs238, %rs237, 5958;
	shr.u16 	%rs239, %rs238, 15;
	add.s16 	%rs240, %rs238, %rs239;
	mul.lo.s16 	%rs241, %rs240, 11;
	sub.s16 	%rs242, %rs237, %rs241;
	cvt.s32.s16 	%r395, %rs242;
	setp.lt.s16 	%p62, %rs242, 0;
	selp.b32 	%r396, 11, 0, %p62;
	add.s32 	%r397, %r396, %r395;
	setp.eq.s32 	%p63, %r397, 1;
	mov.b32 	%r1379, 9;
	@%p63 bra 	$L__BB0_61;
	mul.lo.s16 	%rs243, %rs2, 10;
	mul.hi.s16 	%rs244, %rs243, 5958;
	shr.u16 	%rs245, %rs244, 15;
	add.s16 	%rs246, %rs244, %rs245;
	mul.lo.s16 	%rs247, %rs246, 11;
	sub.s16 	%rs248, %rs243, %rs247;
	cvt.s32.s16 	%r398, %rs248;
	setp.lt.s16 	%p64, %rs248, 0;
	selp.b32 	%r399, 11, 0, %p64;
	add.s32 	%r400, %r399, %r398;
	setp.eq.s32 	%p65, %r400, 1;
	selp.b32 	%r1379, 10, 0, %p65;
$L__BB0_61:
	mul.lo.s32 	%r402, %r32, %r32;
	mad.lo.s32 	%r403, %r402, 3, 3;
	mul.hi.s32 	%r404, %r403, 780903145;
	shr.u32 	%r405, %r404, 31;
	shr.s32 	%r406, %r404, 1;
	add.s32 	%r407, %r406, %r405;
	mul.lo.s32 	%r408, %r407, 11;
	sub.s32 	%r409, %r403, %r408;
	shr.s32 	%r410, %r409, 31;
	and.b32  	%r411, %r410, 11;
	add.s32 	%r412, %r411, %r409;
	mul.lo.s32 	%r413, %r1379, %r412;
	cvt.u16.u32 	%rs249, %r413;
	mul.hi.s16 	%rs250, %rs249, 5958;
	shr.u16 	%rs251, %rs250, 15;
	add.s16 	%rs252, %rs250, %rs251;
	mul.lo.s16 	%rs253, %rs252, 11;
	sub.s16 	%rs254, %rs249, %rs253;
	cvt.s32.s16 	%r414, %rs254;
	setp.lt.s16 	%p66, %rs254, 0;
	selp.b32 	%r415, 11, 0, %p66;
	add.s32 	%r416, %r415, %r414;
	mul.lo.s32 	%r417, %r416, %r416;
	shl.b32 	%r418, %r32, 1;
	sub.s32 	%r419, %r417, %r418;
	mul.hi.s32 	%r420, %r419, 780903145;
	shr.u32 	%r421, %r420, 31;
	shr.s32 	%r422, %r420, 1;
	add.s32 	%r423, %r422, %r421;
	mul.lo.s32 	%r424, %r423, 11;
	sub.s32 	%r425, %r419, %r424;
	shr.s32 	%r426, %r425, 31;
	and.b32  	%r427, %r426, 11;
	add.s32 	%r1383, %r427, %r425;
	sub.s32 	%r428, %r32, %r1383;
	mul.lo.s32 	%r429, %r428, %r416;
	sub.s32 	%r430, %r429, %r34;
	mul.hi.s32 	%r431, %r430, 780903145;
	shr.u32 	%r432, %r431, 31;
	shr.s32 	%r433, %r431, 1;
	add.s32 	%r434, %r433, %r432;
	mul.lo.s32 	%r435, %r434, 11;
	sub.s32 	%r436, %r430, %r435;
	shr.s32 	%r437, %r436, 31;
	and.b32  	%r438, %r437, 11;
	add.s32 	%r1382, %r438, %r436;
	mov.b32 	%r1381, 0;
	bra.uni 	$L__BB0_73;
$L__BB0_62:
	ld.local.u32 	%r35, [%rd11+4];
	sub.s32 	%r242, %r34, %r35;
	mul.hi.s32 	%r243, %r242, 780903145;
	shr.u32 	%r244, %r243, 31;
	shr.s32 	%r245, %r243, 1;
	add.s32 	%r246, %r245, %r244;
	mul.lo.s32 	%r247, %r246, 11;
	sub.s32 	%r36, %r242, %r247;
	sub.s32 	%r248, %r33, %r32;
	mul.hi.s32 	%r249, %r248, 780903145;
	shr.u32 	%r250, %r249, 31;
	shr.s32 	%r251, %r249, 1;
	add.s32 	%r252, %r251, %r250;
	mul.lo.s32 	%r253, %r252, 11;
	sub.s32 	%r254, %r248, %r253;
	shr.s32 	%r255, %r254, 31;
	and.b32  	%r256, %r255, 11;
	add.s32 	%r257, %r256, %r254;
	cvt.u16.u32 	%rs19, %r257;
	mul.lo.s16 	%rs20, %rs19, -69;
	shr.u16 	%rs21, %rs20, 8;
	add.s16 	%rs22, %rs21, %rs19;
	and.b16  	%rs23, %rs22, 128;
	shr.u16 	%rs24, %rs23, 7;
	cvt.s16.s8 	%rs25, %rs22;
	shr.s16 	%rs26, %rs25, 3;
	add.s16 	%rs27, %rs26, %rs24;
	mul.lo.s16 	%rs28, %rs27, 11;
	sub.s16 	%rs29, %rs19, %rs28;
	cvt.s16.s8 	%rs30, %rs29;
	cvt.u32.u16 	%r258, %rs29;
	cvt.s32.s8 	%r259, %r258;
	setp.lt.s16 	%p20, %rs30, 0;
	selp.b32 	%r260, 11, 0, %p20;
	add.s32 	%r37, %r260, %r259;
	cvt.u16.u32 	%rs1, %r37;
	mul.lo.s16 	%rs31, %rs1, -69;
	shr.u16 	%rs32, %rs31, 8;
	add.s16 	%rs33, %rs32, %rs1;
	and.b16  	%rs34, %rs33, 128;
	shr.u16 	%rs35, %rs34, 7;
	cvt.s16.s8 	%rs36, %rs33;
	shr.s16 	%rs37, %rs36, 3;
	add.s16 	%rs38, %rs37, %rs35;
	mul.lo.s16 	%rs39, %rs38, 11;
	sub.s16 	%rs40, %rs1, %rs39;
	cvt.s16.s8 	%rs41, %rs40;
	cvt.u32.u16 	%r261, %rs40;
	cvt.s32.s8 	%r262, %r261;
	setp.lt.s16 	%p21, %rs41, 0;
	selp.b32 	%r263, 11, 0, %p21;
	add.s32 	%r264, %r263, %r262;
	setp.eq.s32 	%p22, %r264, 1;
	mov.b32 	%r1380, 1;
	@%p22 bra 	$L__BB0_72;
	shl.b16 	%rs42, %rs1, 1;
	cvt.s16.s8 	%rs43, %rs42;
	mul.lo.s16 	%rs44, %rs43, -69;
	shr.u16 	%rs45, %rs44, 8;
	add.s16 	%rs46, %rs45, %rs42;
	and.b16  	%rs47, %rs46, 128;
	shr.u16 	%rs48, %rs47, 7;
	cvt.s16.s8 	%rs49, %rs46;
	shr.s16 	%rs50, %rs49, 3;
	add.s16 	%rs51, %rs50, %rs48;
	mul.lo.s16 	%rs52, %rs51, 11;
	sub.s16 	%rs53, %rs42, %rs52;
	cvt.s16.s8 	%rs54, %rs53;
	cvt.u32.u16 	%r266, %rs53;
	cvt.s32.s8 	%r267, %r266;
	setp.lt.s16 	%p23, %rs54, 0;
	selp.b32 	%r268, 11, 0, %p23;
	add.s32 	%r269, %r268, %r267;
	setp.eq.s32 	%p24, %r269, 1;
	mov.b32 	%r1380, 2;
	@%p24 bra 	$L__BB0_72;
	mul.lo.s16 	%rs55, %rs1, 3;
	cvt.s16.s8 	%rs56, %rs55;
	mul.lo.s16 	%rs57, %rs56, -69;
	shr.u16 	%rs58, %rs57, 8;
	add.s16 	%rs59, %rs58, %rs55;
	and.b16  	%rs60, %rs59, 128;
	shr.u16 	%rs61, %rs60, 7;
	cvt.s16.s8 	%rs62, %rs59;
	shr.s16 	%rs63, %rs62, 3;
	add.s16 	%rs64, %rs63, %rs61;
	mul.lo.s16 	%rs65, %rs64, 11;
	sub.s16 	%rs66, %rs55, %rs65;
	cvt.s16.s8 	%rs67, %rs66;
	cvt.u32.u16 	%r271, %rs66;
	cvt.s32.s8 	%r272, %r271;
	setp.lt.s16 	%p25, %rs67, 0;
	selp.b32 	%r273, 11, 0, %p25;
	add.s32 	%r274, %r273, %r272;
	setp.eq.s32 	%p26, %r274, 1;
	mov.b32 	%r1380, 3;
	@%p26 bra 	$L__BB0_72;
	shl.b16 	%rs68, %rs1, 2;
	cvt.s16.s8 	%rs69, %rs68;
	mul.lo.s16 	%rs70, %rs69, -69;
	shr.u16 	%rs71, %rs70, 8;
	add.s16 	%rs72, %rs71, %rs68;
	and.b16  	%rs73, %rs72, 128;
	shr.u16 	%rs74, %rs73, 7;
	cvt.s16.s8 	%rs75, %rs72;
	shr.s16 	%rs76, %rs75, 3;
	add.s16 	%rs77, %rs76, %rs74;
	mul.lo.s16 	%rs78, %rs77, 11;
	sub.s16 	%rs79, %rs68, %rs78;
	cvt.s16.s8 	%rs80, %rs79;
	cvt.u32.u16 	%r276, %rs79;
	cvt.s32.s8 	%r277, %r276;
	setp.lt.s16 	%p27, %rs80, 0;
	selp.b32 	%r278, 11, 0, %p27;
	add.s32 	%r279, %r278, %r277;
	setp.eq.s32 	%p28, %r279, 1;
	mov.b32 	%r1380, 4;
	@%p28 bra 	$L__BB0_72;
	mul.lo.s16 	%rs81, %rs1, 5;
	cvt.s16.s8 	%rs82, %rs81;
	mul.lo.s16 	%rs83, %rs82, -69;
	shr.u16 	%rs84, %rs83, 8;
	add.s16 	%rs85, %rs84, %rs81;
	and.b16  	%rs86, %rs85, 128;
	shr.u16 	%rs87, %rs86, 7;
	cvt.s16.s8 	%rs88, %rs85;
	shr.s16 	%rs89, %rs88, 3;
	add.s16 	%rs90, %rs89, %rs87;
	mul.lo.s16 	%rs91, %rs90, 11;
	sub.s16 	%rs92, %rs81, %rs91;
	cvt.s16.s8 	%rs93, %rs92;
	cvt.u32.u16 	%r281, %rs92;
	cvt.s32.s8 	%r282, %r281;
	setp.lt.s16 	%p29, %rs93, 0;
	selp.b32 	%r283, 11, 0, %p29;
	add.s32 	%r284, %r283, %r282;
	setp.eq.s32 	%p30, %r284, 1;
	mov.b32 	%r1380, 5;
	@%p30 bra 	$L__BB0_72;
	mul.lo.s16 	%rs94, %rs1, 6;
	cvt.s16.s8 	%rs95, %rs94;
	mul.lo.s16 	%rs96, %rs95, -69;
	shr.u16 	%rs97, %rs96, 8;
	add.s16 	%rs98, %rs97, %rs94;
	and.b16  	%rs99, %rs98, 128;
	shr.u16 	%rs100, %rs99, 7;
	cvt.s16.s8 	%rs101, %rs98;
	shr.s16 	%rs102, %rs101, 3;
	add.s16 	%rs103, %rs102, %rs100;
	mul.lo.s16 	%rs104, %rs103, 11;
	sub.s16 	%rs105, %rs94, %rs104;
	cvt.s16.s8 	%rs106, %rs105;
	cvt.u32.u16 	%r286, %rs105;
	cvt.s32.s8 	%r287, %r286;
	setp.lt.s16 	%p31, %rs106, 0;
	selp.b32 	%r288, 11, 0, %p31;
	add.s32 	%r289, %r288, %r287;
	setp.eq.s32 	%p32, %r289, 1;
	mov.b32 	%r1380, 6;
	@%p32 bra 	$L__BB0_72;
	mul.lo.s16 	%rs107, %rs1, 7;
	mul.hi.s16 	%rs108, %rs107, 5958;
	shr.u16 	%rs109, %rs108, 15;
	add.s16 	%rs110, %rs108, %rs109;
	mul.lo.s16 	%rs111, %rs110, 11;
	sub.s16 	%rs112, %rs107, %rs111;
	cvt.s32.s16 	%r291, %rs112;
	setp.lt.s16 	%p33, %rs112, 0;
	selp.b32 	%r292, 11, 0, %p33;
	add.s32 	%r293, %r292, %r291;
	setp.eq.s32 	%p34, %r293, 1;
	mov.b32 	%r1380, 7;
	@%p34 bra 	$L__BB0_72;
	shl.b16 	%rs113, %rs1, 3;
	mul.hi.s16 	%rs114, %rs113, 5958;
	shr.u16 	%rs115, %rs114, 15;
	add.s16 	%rs116, %rs114, %rs115;
	mul.lo.s16 	%rs117, %rs116, 11;
	sub.s16 	%rs118, %rs113, %rs117;
	cvt.s32.s16 	%r295, %rs118;
	setp.lt.s16 	%p35, %rs118, 0;
	selp.b32 	%r296, 11, 0, %p35;
	add.s32 	%r297, %r296, %r295;
	setp.eq.s32 	%p36, %r297, 1;
	mov.b32 	%r1380, 8;
	@%p36 bra 	$L__BB0_72;
	mul.lo.s16 	%rs119, %rs1, 9;
	mul.hi.s16 	%rs120, %rs119, 5958;
	shr.u16 	%rs121, %rs120, 15;
	add.s16 	%rs122, %rs120, %rs121;
	mul.lo.s16 	%rs123, %rs122, 11;
	sub.s16 	%rs124, %rs119, %rs123;
	cvt.s32.s16 	%r299, %rs124;
	setp.lt.s16 	%p37, %rs124, 0;
	selp.b32 	%r300, 11, 0, %p37;
	add.s32 	%r301, %r300, %r299;
	setp.eq.s32 	%p38, %r301, 1;
	mov.b32 	%r1380, 9;
	@%p38 bra 	$L__BB0_72;
	mul.lo.s16 	%rs125, %rs1, 10;
	mul.hi.s16 	%rs126, %rs125, 5958;
	shr.u16 	%rs127, %rs126, 15;
	add.s16 	%rs128, %rs126, %rs127;
	mul.lo.s16 	%rs129, %rs128, 11;
	sub.s16 	%rs130, %rs125, %rs129;
	cvt.s32.s16 	%r302, %rs130;
	setp.lt.s16 	%p39, %rs130, 0;
	selp.b32 	%r303, 11, 0, %p39;
	add.s32 	%r304, %r303, %r302;
	setp.eq.s32 	%p40, %r304, 1;
	selp.b32 	%r1380, 10, 0, %p40;
$L__BB0_72:
	shr.s32 	%r306, %r36, 31;
	and.b32  	%r307, %r306, 11;
	add.s32 	%r308, %r307, %r36;
	mul.lo.s32 	%r309, %r1380, %r308;
	cvt.u16.u32 	%rs131, %r309;
	mul.hi.s16 	%rs132, %rs131, 5958;
	shr.u16 	%rs133, %rs132, 15;
	add.s16 	%rs134, %rs132, %rs133;
	mul.lo.s16 	%rs135, %rs134, 11;
	sub.s16 	%rs136, %rs131, %rs135;
	cvt.s32.s16 	%r310, %rs136;
	setp.lt.s16 	%p41, %rs136, 0;
	selp.b32 	%r311, 11, 0, %p41;
	add.s32 	%r312, %r311, %r310;
	mul.lo.s32 	%r313, %r312, %r312;
	add.s32 	%r314, %r33, %r32;
	sub.s32 	%r315, %r313, %r314;
	mul.hi.s32 	%r316, %r315, 780903145;
	shr.u32 	%r317, %r316, 31;
	shr.s32 	%r318, %r316, 1;
	add.s32 	%r319, %r318, %r317;
	mul.lo.s32 	%r320, %r319, 11;
	sub.s32 	%r321, %r315, %r320;
	shr.s32 	%r322, %r321, 31;
	and.b32  	%r323, %r322, 11;
	add.s32 	%r1383, %r323, %r321;
	sub.s32 	%r324, %r32, %r1383;
	mul.lo.s32 	%r325, %r324, %r312;
	sub.s32 	%r326, %r325, %r35;
	mul.hi.s32 	%r327, %r326, 780903145;
	shr.u32 	%r328, %r327, 31;
	shr.s32 	%r329, %r327, 1;
	add.s32 	%r330, %r329, %r328;
	mul.lo.s32 	%r331, %r330, 11;
	sub.s32 	%r332, %r326, %r331;
	shr.s32 	%r333, %r332, 31;
	and.b32  	%r334, %r333, 11;
	add.s32 	%r1382, %r334, %r332;
	mov.b32 	%r1381, 0;
$L__BB0_73:
	st.local.u32 	[%rd11], %r1383;
	st.local.u32 	[%rd11+4], %r1382;
	st.local.u32 	[%rd11+8], %r1381;
$L__BB0_74:
	add.s32 	%r1378, %r1378, 8;
	add.s32 	%r1377, %r1377, 1;
	setp.eq.s32 	%p67, %r1377, 0;
	add.s32 	%r1376, %r1376, 3;
	@%p67 bra 	$L__BB0_21;
	bra.uni 	$L__BB0_17;
$L__BB0_75:
	setp.eq.s32 	%p86, %r546, 1;
	mov.u32 	%r1400, %r84;
	mov.u32 	%r1401, %r83;
	mov.u32 	%r1402, %r82;
	@%p86 bra 	$L__BB0_102;
	ld.global.u32 	%r88, [%rd19+-4];
	setp.ne.s32 	%p87, %r88, %r82;
	@%p87 bra 	$L__BB0_91;
	ld.global.u32 	%r643, [%rd19];
	setp.eq.s32 	%p110, %r83, %r643;
	mov.u32 	%r1400, %r544;
	mov.u32 	%r1401, %r545;
	mov.u32 	%r1402, %r545;
	@%p110 bra 	$L__BB0_78;
	bra.uni 	$L__BB0_102;
$L__BB0_78:
	setp.eq.s32 	%p111, %r83, 0;
	mov.u32 	%r1400, %r544;
	mov.u32 	%r1401, %r545;
	mov.u32 	%r1402, %r545;
	@%p111 bra 	$L__BB0_102;
	mov.u32 	%r648, %r1454;
	setp.eq.s32 	%p112, %r648, 1;
	mov.u32 	%r1400, %r544;
	mov.u32 	%r1401, %r545;
	mov.u32 	%r1402, %r545;
	@%p112 bra 	$L__BB0_102;
	shl.b32 	%r650, %r83, 1;
	mul.hi.s32 	%r651, %r650, 780903145;
	shr.u32 	%r652, %r651, 31;
	shr.s32 	%r653, %r651, 1;
	add.s32 	%r654, %r653, %r652;
	mul.lo.s32 	%r655, %r654, 11;
	sub.s32 	%r656, %r650, %r655;
	shr.s32 	%r657, %r656, 31;
	and.b32  	%r658, %r657, 11;
	add.s32 	%r659, %r658, %r656;
	cvt.u16.u32 	%rs373, %r659;
	mul.lo.s16 	%rs374, %rs373, -69;
	shr.u16 	%rs375, %rs374, 8;
	add.s16 	%rs376, %rs375, %rs373;
	and.b16  	%rs377, %rs376, 128;
	shr.u16 	%rs378, %rs377, 7;
	cvt.s16.s8 	%rs379, %rs376;
	shr.s16 	%rs380, %rs379, 3;
	add.s16 	%rs381, %rs380, %rs378;
	mul.lo.s16 	%rs382, %rs381, 11;
	sub.s16 	%rs383, %rs373, %rs382;
	cvt.s16.s8 	%rs384, %rs383;
	cvt.u32.u16 	%r660, %rs383;
	cvt.s32.s8 	%r661, %r660;
	setp.lt.s16 	%p113, %rs384, 0;
	selp.b32 	%r662, 11, 0, %p113;
	add.s32 	%r91, %r662, %r661;
	cvt.u16.u32 	%rs6, %r91;
	mul.lo.s16 	%rs385, %rs6, -69;
	shr.u16 	%rs386, %rs385, 8;
	add.s16 	%rs387, %rs386, %rs6;
	and.b16  	%rs388, %rs387, 128;
	shr.u16 	%rs389, %rs388, 7;
	cvt.s16.s8 	%rs390, %rs387;
	shr.s16 	%rs391, %rs390, 3;
	add.s16 	%rs392, %rs391, %rs389;
	mul.lo.s16 	%rs393, %rs392, 11;
	sub.s16 	%rs394, %rs6, %rs393;
	cvt.s16.s8 	%rs395, %rs394;
	cvt.u32.u16 	%r663, %rs394;
	cvt.s32.s8 	%r664, %r663;
	setp.lt.s16 	%p114, %rs395, 0;
	selp.b32 	%r665, 11, 0, %p114;
	add.s32 	%r666, %r665, %r664;
	setp.eq.s32 	%p115, %r666, 1;
	mov.b32 	%r1398, 1;
	@%p115 bra 	$L__BB0_90;
	shl.b16 	%rs396, %rs6, 1;
	cvt.s16.s8 	%rs397, %rs396;
	mul.lo.s16 	%rs398, %rs397, -69;
	shr.u16 	%rs399, %rs398, 8;
	add.s16 	%rs400, %rs399, %rs396;
	and.b16  	%rs401, %rs400, 128;
	shr.u16 	%rs402, %rs401, 7;
	cvt.s16.s8 	%rs403, %rs400;
	shr.s16 	%rs404, %rs403, 3;
	add.s16 	%rs405, %rs404, %rs402;
	mul.lo.s16 	%rs406, %rs405, 11;
	sub.s16 	%rs407, %rs396, %rs406;
	cvt.s16.s8 	%rs408, %rs407;
	cvt.u32.u16 	%r668, %rs407;
	cvt.s32.s8 	%r669, %r668;
	setp.lt.s16 	%p116, %rs408, 0;
	selp.b32 	%r670, 11, 0, %p116;
	add.s32 	%r671, %r670, %r669;
	setp.eq.s32 	%p117, %r671, 1;
	mov.b32 	%r1398, 2;
	@%p117 bra 	$L__BB0_90;
	mul.lo.s16 	%rs409, %rs6, 3;
	cvt.s16.s8 	%rs410, %rs409;
	mul.lo.s16 	%rs411, %rs410, -69;
	shr.u16 	%rs412, %rs411, 8;
	add.s16 	%rs413, %rs412, %rs409;
	and.b16  	%rs414, %rs413, 128;
	shr.u16 	%rs415, %rs414, 7;
	cvt.s16.s8 	%rs416, %rs413;
	shr.s16 	%rs417, %rs416, 3;
	add.s16 	%rs418, %rs417, %rs415;
	mul.lo.s16 	%rs419, %rs418, 11;
	sub.s16 	%rs420, %rs409, %rs419;
	cvt.s16.s8 	%rs421, %rs420;
	cvt.u32.u16 	%r673, %rs420;
	cvt.s32.s8 	%r674, %r673;
	setp.lt.s16 	%p118, %rs421, 0;
	selp.b32 	%r675, 11, 0, %p118;
	add.s32 	%r676, %r675, %r674;
	setp.eq.s32 	%p119, %r676, 1;
	mov.b32 	%r1398, 3;
	@%p119 bra 	$L__BB0_90;
	shl.b16 	%rs422, %rs6, 2;
	cvt.s16.s8 	%rs423, %rs422;
	mul.lo.s16 	%rs424, %rs423, -69;
	shr.u16 	%rs425, %rs424, 8;
	add.s16 	%rs426, %rs425, %rs422;
	and.b16  	%rs427, %rs426, 128;
	shr.u16 	%rs428, %rs427, 7;
	cvt.s16.s8 	%rs429, %rs426;
	shr.s16 	%rs430, %rs429, 3;
	add.s16 	%rs431, %rs430, %rs428;
	mul.lo.s16 	%rs432, %rs431, 11;
	sub.s16 	%rs433, %rs422, %rs432;
	cvt.s16.s8 	%rs434, %rs433;
	cvt.u32.u16 	%r678, %rs433;
	cvt.s32.s8 	%r679, %r678;
	setp.lt.s16 	%p120, %rs434, 0;
	selp.b32 	%r680, 11, 0, %p120;
	add.s32 	%r681, %r680, %r679;
	setp.eq.s32 	%p121, %r681, 1;
	mov.b32 	%r1398, 4;
	@%p121 bra 	$L__BB0_90;
	mul.lo.s16 	%rs435, %rs6, 5;
	cvt.s16.s8 	%rs436, %rs435;
	mul.lo.s16 	%rs437, %rs436, -69;
	shr.u16 	%rs438, %rs437, 8;
	add.s16 	%rs439, %rs438, %rs435;
	and.b16  	%rs440, %rs439, 128;
	shr.u16 	%rs441, %rs440, 7;
	cvt.s16.s8 	%rs442, %rs439;
	shr.s16 	%rs443, %rs442, 3;
	add.s16 	%rs444, %rs443, %rs441;
	mul.lo.s16 	%rs445, %rs444, 11;
	sub.s16 	%rs446, %rs435, %rs445;
	cvt.s16.s8 	%rs447, %rs446;
	cvt.u32.u16 	%r683, %rs446;
	cvt.s32.s8 	%r684, %r683;
	setp.lt.s16 	%p122, %rs447, 0;
	selp.b32 	%r685, 11, 0, %p122;
	add.s32 	%r686, %r685, %r684;
	setp.eq.s32 	%p123, %r686, 1;
	mov.b32 	%r1398, 5;
	@%p123 bra 	$L__BB0_90;
	mul.lo.s16 	%rs448, %rs6, 6;
	cvt.s16.s8 	%rs449, %rs448;
	mul.lo.s16 	%rs450, %rs449, -69;
	shr.u16 	%rs451, %rs450, 8;
	add.s16 	%rs452, %rs451, %rs448;
	and.b16  	%rs453, %rs452, 128;
	shr.u16 	%rs454, %rs453, 7;
	cvt.s16.s8 	%rs455, %rs452;
	shr.s16 	%rs456, %rs455, 3;
	add.s16 	%rs457, %rs456, %rs454;
	mul.lo.s16 	%rs458, %rs457, 11;
	sub.s16 	%rs459, %rs448, %rs458;
	cvt.s16.s8 	%rs460, %rs459;
	cvt.u32.u16 	%r688, %rs459;
	cvt.s32.s8 	%r689, %r688;
	setp.lt.s16 	%p124, %rs460, 0;
	selp.b32 	%r690, 11, 0, %p124;
	add.s32 	%r691, %r690, %r689;
	setp.eq.s32 	%p125, %r691, 1;
	mov.b32 	%r1398, 6;
	@%p125 bra 	$L__BB0_90;
	mul.lo.s16 	%rs461, %rs6, 7;
	mul.hi.s16 	%rs462, %rs461, 5958;
	shr.u16 	%rs463, %rs462, 15;
	add.s16 	%rs464, %rs462, %rs463;
	mul.lo.s16 	%rs465, %rs464, 11;
	sub.s16 	%rs466, %rs461, %rs465;
	cvt.s32.s16 	%r693, %rs466;
	setp.lt.s16 	%p126, %rs466, 0;
	selp.b32 	%r694, 11, 0, %p126;
	add.s32 	%r695, %r694, %r693;
	setp.eq.s32 	%p127, %r695, 1;
	mov.b32 	%r1398, 7;
	@%p127 bra 	$L__BB0_90;
	shl.b16 	%rs467, %rs6, 3;
	mul.hi.s16 	%rs468, %rs467, 5958;
	shr.u16 	%rs469, %rs468, 15;
	add.s16 	%rs470, %rs468, %rs469;
	mul.lo.s16 	%rs471, %rs470, 11;
	sub.s16 	%rs472, %rs467, %rs471;
	cvt.s32.s16 	%r697, %rs472;
	setp.lt.s16 	%p128, %rs472, 0;
	selp.b32 	%r698, 11, 0, %p128;
	add.s32 	%r699, %r698, %r697;
	setp.eq.s32 	%p129, %r699, 1;
	mov.b32 	%r1398, 8;
	@%p129 bra 	$L__BB0_90;
	mul.lo.s16 	%rs473, %rs6, 9;
	mul.hi.s16 	%rs474, %rs473, 5958;
	shr.u16 	%rs475, %rs474, 15;
	add.s16 	%rs476, %rs474, %rs475;
	mul.lo.s16 	%rs477, %rs476, 11;
	sub.s16 	%rs478, %rs473, %rs477;
	cvt.s32.s16 	%r701, %rs478;
	setp.lt.s16 	%p130, %rs478, 0;
	selp.b32 	%r702, 11, 0, %p130;
	add.s32 	%r703, %r702, %r701;
	setp.eq.s32 	%p131, %r703, 1;
	mov.b32 	%r1398, 9;
	@%p131 bra 	$L__BB0_90;
	mul.lo.s16 	%rs479, %rs6, 10;
	mul.hi.s16 	%rs480, %rs479, 5958;
	shr.u16 	%rs481, %rs480, 15;
	add.s16 	%rs482, %rs480, %rs481;
	mul.lo.s16 	%rs483, %rs482, 11;
	sub.s16 	%rs484, %rs479, %rs483;
	cvt.s32.s16 	%r704, %rs484;
	setp.lt.s16 	%p132, %rs484, 0;
	selp.b32 	%r705, 11, 0, %p132;
	add.s32 	%r706, %r705, %r704;
	setp.eq.s32 	%p133, %r706, 1;
	selp.b32 	%r1398, 10, 0, %p133;
$L__BB0_90:
	mul.lo.s32 	%r708, %r82, %r82;
	mad.lo.s32 	%r709, %r708, 3, 3;
	mul.hi.s32 	%r710, %r709, 780903145;
	shr.u32 	%r711, %r710, 31;
	shr.s32 	%r712, %r710, 1;
	add.s32 	%r713, %r712, %r711;
	mul.lo.s32 	%r714, %r713, 11;
	sub.s32 	%r715, %r709, %r714;
	shr.s32 	%r716, %r715, 31;
	and.b32  	%r717, %r716, 11;
	add.s32 	%r718, %r717, %r715;
	mul.lo.s32 	%r719, %r1398, %r718;
	cvt.u16.u32 	%rs485, %r719;
	mul.hi.s16 	%rs486, %rs485, 5958;
	shr.u16 	%rs487, %rs486, 15;
	add.s16 	%rs488, %rs486, %rs487;
	mul.lo.s16 	%rs489, %rs488, 11;
	sub.s16 	%rs490, %rs485, %rs489;
	cvt.s32.s16 	%r720, %rs490;
	setp.lt.s16 	%p134, %rs490, 0;
	selp.b32 	%r721, 11, 0, %p134;
	add.s32 	%r722, %r721, %r720;
	mul.lo.s32 	%r723, %r722, %r722;
	shl.b32 	%r724, %r82, 1;
	sub.s32 	%r725, %r723, %r724;
	mul.hi.s32 	%r726, %r725, 780903145;
	shr.u32 	%r727, %r726, 31;
	shr.s32 	%r728, %r726, 1;
	add.s32 	%r729, %r728, %r727;
	mul.lo.s32 	%r730, %r729, 11;
	sub.s32 	%r731, %r725, %r730;
	shr.s32 	%r732, %r731, 31;
	and.b32  	%r733, %r732, 11;
	add.s32 	%r1402, %r733, %r731;
	sub.s32 	%r734, %r82, %r1402;
	mul.lo.s32 	%r735, %r734, %r722;
	sub.s32 	%r736, %r735, %r83;
	mul.hi.s32 	%r737, %r736, 780903145;
	shr.u32 	%r738, %r737, 31;
	shr.s32 	%r739, %r737, 1;
	add.s32 	%r740, %r739, %r738;
	mul.lo.s32 	%r741, %r740, 11;
	sub.s32 	%r742, %r736, %r741;
	shr.s32 	%r743, %r742, 31;
	and.b32  	%r744, %r743, 11;
	add.s32 	%r1401, %r744, %r742;
	mov.b32 	%r1400, 0;
	bra.uni 	$L__BB0_102;
$L__BB0_91:
	ld.global.u32 	%r548, [%rd19];
	sub.s32 	%r549, %r548, %r83;
	mul.hi.s32 	%r550, %r549, 780903145;
	shr.u32 	%r551, %r550, 31;
	shr.s32 	%r552, %r550, 1;
	add.s32 	%r553, %r552, %r551;
	mul.lo.s32 	%r554, %r553, 11;
	sub.s32 	%r89, %r549, %r554;
	sub.s32 	%r555, %r88, %r82;
	mul.hi.s32 	%r556, %r555, 780903145;
	shr.u32 	%r557, %r556, 31;
	shr.s32 	%r558, %r556, 1;
	add.s32 	%r559, %r558, %r557;
	mul.lo.s32 	%r560, %r559, 11;
	sub.s32 	%r561, %r555, %r560;
	shr.s32 	%r562, %r561, 31;
	and.b32  	%r563, %r562, 11;
	add.s32 	%r564, %r563, %r561;
	cvt.u16.u32 	%rs255, %r564;
	mul.lo.s16 	%rs256, %rs255, -69;
	shr.u16 	%rs257, %rs256, 8;
	add.s16 	%rs258, %rs257, %rs255;
	and.b16  	%rs259, %rs258, 128;
	shr.u16 	%rs260, %rs259, 7;
	cvt.s16.s8 	%rs261, %rs258;
	shr.s16 	%rs262, %rs261, 3;
	add.s16 	%rs263, %rs262, %rs260;
	mul.lo.s16 	%rs264, %rs263, 11;
	sub.s16 	%rs265, %rs255, %rs264;
	cvt.s16.s8 	%rs266, %rs265;
	cvt.u32.u16 	%r565, %rs265;
	cvt.s32.s8 	%r566, %r565;
	setp.lt.s16 	%p88, %rs266, 0;
	selp.b32 	%r567, 11, 0, %p88;
	add.s32 	%r90, %r567, %r566;
	cvt.u16.u32 	%rs5, %r90;
	mul.lo.s16 	%rs267, %rs5, -69;
	shr.u16 	%rs268, %rs267, 8;
	add.s16 	%rs269, %rs268, %rs5;
	and.b16  	%rs270, %rs269, 128;
	shr.u16 	%rs271, %rs270, 7;
	cvt.s16.s8 	%rs272, %rs269;
	shr.s16 	%rs273, %rs272, 3;
	add.s16 	%rs274, %rs273, %rs271;
	mul.lo.s16 	%rs275, %rs274, 11;
	sub.s16 	%rs276, %rs5, %rs275;
	cvt.s16.s8 	%rs277, %rs276;
	cvt.u32.u16 	%r568, %rs276;
	cvt.s32.s8 	%r569, %r568;
	setp.lt.s16 	%p89, %rs277, 0;
	selp.b32 	%r570, 11, 0, %p89;
	add.s32 	%r571, %r570, %r569;
	setp.eq.s32 	%p90, %r571, 1;
	mov.b32 	%r1399, 1;
	@%p90 bra 	$L__BB0_101;
	shl.b16 	%rs278, %rs5, 1;
	cvt.s16.s8 	%rs279, %rs278;
	mul.lo.s16 	%rs280, %rs279, -69;
	shr.u16 	%rs281, %rs280, 8;
	add.s16 	%rs282, %rs281, %rs278;
	and.b16  	%rs283, %rs282, 128;
	shr.u16 	%rs284, %rs283, 7;
	cvt.s16.s8 	%rs285, %rs282;
	shr.s16 	%rs286, %rs285, 3;
	add.s16 	%rs287, %rs286, %rs284;
	mul.lo.s16 	%rs288, %rs287, 11;
	sub.s16 	%rs289, %rs278, %rs288;
	cvt.s16.s8 	%rs290, %rs289;
	cvt.u32.u16 	%r573, %rs289;
	cvt.s32.s8 	%r574, %r573;
	setp.lt.s16 	%p91, %rs290, 0;
	selp.b32 	%r575, 11, 0, %p91;
	add.s32 	%r576, %r575, %r574;
	setp.eq.s32 	%p92, %r576, 1;
	mov.b32 	%r1399, 2;
	@%p92 bra 	$L__BB0_101;
	mul.lo.s16 	%rs291, %rs5, 3;
	cvt.s16.s8 	%rs292, %rs291;
	mul.lo.s16 	%rs293, %rs292, -69;
	shr.u16 	%rs294, %rs293, 8;
	add.s16 	%rs295, %rs294, %rs291;
	and.b16  	%rs296, %rs295, 128;
	shr.u16 	%rs297, %rs296, 7;
	cvt.s16.s8 	%rs298, %rs295;
	shr.s16 	%rs299, %rs298, 3;
	add.s16 	%rs300, %rs299, %rs297;
	mul.lo.s16 	%rs301, %rs300, 11;
	sub.s16 	%rs302, %rs291, %rs301;
	cvt.s16.s8 	%rs303, %rs302;
	cvt.u32.u16 	%r578, %rs302;
	cvt.s32.s8 	%r579, %r578;
	setp.lt.s16 	%p93, %rs303, 0;
	selp.b32 	%r580, 11, 0, %p93;
	add.s32 	%r581, %r580, %r579;
	setp.eq.s32 	%p94, %r581, 1;
	mov.b32 	%r1399, 3;
	@%p94 bra 	$L__BB0_101;
	shl.b16 	%rs304, %rs5, 2;
	cvt.s16.s8 	%rs305, %rs304;
	mul.lo.s16 	%rs306, %rs305, -69;
	shr.u16 	%rs307, %rs306, 8;
	add.s16 	%rs308, %rs307, %rs304;
	and.b16  	%rs309, %rs308, 128;
	shr.u16 	%rs310, %rs309, 7;
	cvt.s16.s8 	%rs311, %rs308;
	shr.s16 	%rs312, %rs311, 3;
	add.s16 	%rs313, %rs312, %rs310;
	mul.lo.s16 	%rs314, %rs313, 11;
	sub.s16 	%rs315, %rs304, %rs314;
	cvt.s16.s8 	%rs316, %rs315;
	cvt.u32.u16 	%r583, %rs315;
	cvt.s32.s8 	%r584, %r583;
	setp.lt.s16 	%p95, %rs316, 0;
	selp.b32 	%r585, 11, 0, %p95;
	add.s32 	%r586, %r585, %r584;
	setp.eq.s32 	%p96, %r586, 1;
	mov.b32 	%r1399, 4;
	@%p96 bra 	$L__BB0_101;
	mul.lo.s16 	%rs317, %rs5, 5;
	cvt.s16.s8 	%rs318, %rs317;
	mul.lo.s16 	%rs319, %rs318, -69;
	shr.u16 	%rs320, %rs319, 8;
	add.s16 	%rs321, %rs320, %rs317;
	and.b16  	%rs322, %rs321, 128;
	shr.u16 	%rs323, %rs322, 7;
	cvt.s16.s8 	%rs324, %rs321;
	shr.s16 	%rs325, %rs324, 3;
	add.s16 	%rs326, %rs325, %rs323;
	mul.lo.s16 	%rs327, %rs326, 11;
	sub.s16 	%rs328, %rs317, %rs327;
	cvt.s16.s8 	%rs329, %rs328;
	cvt.u32.u16 	%r588, %rs328;
	cvt.s32.s8 	%r589, %r588;
	setp.lt.s16 	%p97, %rs329, 0;
	selp.b32 	%r590, 11, 0, %p97;
	add.s32 	%r591, %r590, %r589;
	setp.eq.s32 	%p98, %r591, 1;
	mov.b32 	%r1399, 5;
	@%p98 bra 	$L__BB0_101;
	mul.lo.s16 	%rs330, %rs5, 6;
	cvt.s16.s8 	%rs331, %rs330;
	mul.lo.s16 	%rs332, %rs331, -69;
	shr.u16 	%rs333, %rs332, 8;
	add.s16 	%rs334, %rs333, %rs330;
	and.b16  	%rs335, %rs334, 128;
	shr.u16 	%rs336, %rs335, 7;
	cvt.s16.s8 	%rs337, %rs334;
	shr.s16 	%rs338, %rs337, 3;
	add.s16 	%rs339, %rs338, %rs336;
	mul.lo.s16 	%rs340, %rs339, 11;
	sub.s16 	%rs341, %rs330, %rs340;
	cvt.s16.s8 	%rs342, %rs341;
	cvt.u32.u16 	%r593, %rs341;
	cvt.s32.s8 	%r594, %r593;
	setp.lt.s16 	%p99, %rs342, 0;
	selp.b32 	%r595, 11, 0, %p99;
	add.s32 	%r596, %r595, %r594;
	setp.eq.s32 	%p100, %r596, 1;
	mov.b32 	%r1399, 6;
	@%p100 bra 	$L__BB0_101;
	mul.lo.s16 	%rs343, %rs5, 7;
	mul.hi.s16 	%rs344, %rs343, 5958;
	shr.u16 	%rs345, %rs344, 15;
	add.s16 	%rs346, %rs344, %rs345;
	mul.lo.s16 	%rs347, %rs346, 11;
	sub.s16 	%rs348, %rs343, %rs347;
	cvt.s32.s16 	%r598, %rs348;
	setp.lt.s16 	%p101, %rs348, 0;
	selp.b32 	%r599, 11, 0, %p101;
	add.s32 	%r600, %r599, %r598;
	setp.eq.s32 	%p102, %r600, 1;
	mov.b32 	%r1399, 7;
	@%p102 bra 	$L__BB0_101;
	shl.b16 	%rs349, %rs5, 3;
	mul.hi.s16 	%rs350, %rs349, 5958;
	shr.u16 	%rs351, %rs350, 15;
	add.s16 	%rs352, %rs350, %rs351;
	mul.lo.s16 	%rs353, %rs352, 11;
	sub.s16 	%rs354, %rs349, %rs353;
	cvt.s32.s16 	%r602, %rs354;
	setp.lt.s16 	%p103, %rs354, 0;
	selp.b32 	%r603, 11, 0, %p103;
	add.s32 	%r604, %r603, %r602;
	setp.eq.s32 	%p104, %r604, 1;
	mov.b32 	%r1399, 8;
	@%p104 bra 	$L__BB0_101;
	mul.lo.s16 	%rs355, %rs5, 9;
	mul.hi.s16 	%rs356, %rs355, 5958;
	shr.u16 	%rs357, %rs356, 15;
	add.s16 	%rs358, %rs356, %rs357;
	mul.lo.s16 	%rs359, %rs358, 11;
	sub.s16 	%rs360, %rs355, %rs359;
	cvt.s32.s16 	%r606, %rs360;
	setp.lt.s16 	%p105, %rs360, 0;
	selp.b32 	%r607, 11, 0, %p105;
	add.s32 	%r608, %r607, %r606;
	setp.eq.s32 	%p106, %r608, 1;
	mov.b32 	%r1399, 9;
	@%p106 bra 	$L__BB0_101;
	mul.lo.s16 	%rs361, %rs5, 10;
	mul.hi.s16 	%rs362, %rs361, 5958;
	shr.u16 	%rs363, %rs362, 15;
	add.s16 	%rs364, %rs362, %rs363;
	mul.lo.s16 	%rs365, %rs364, 11;
	sub.s16 	%rs366, %rs361, %rs365;
	cvt.s32.s16 	%r609, %rs366;
	setp.lt.s16 	%p107, %rs366, 0;
	selp.b32 	%r610, 11, 0, %p107;
	add.s32 	%r611, %r610, %r609;
	setp.eq.s32 	%p108, %r611, 1;
	selp.b32 	%r1399, 10, 0, %p108;
$L__BB0_101:
	shr.s32 	%r613, %r89, 31;
	and.b32  	%r614, %r613, 11;
	add.s32 	%r615, %r614, %r89;
	mul.lo.s32 	%r616, %r1399, %r615;
	cvt.u16.u32 	%rs367, %r616;
	mul.hi.s16 	%rs368, %rs367, 5958;
	shr.u16 	%rs369, %rs368, 15;
	add.s16 	%rs370, %rs368, %rs369;
	mul.lo.s16 	%rs371, %rs370, 11;
	sub.s16 	%rs372, %rs367, %rs371;
	cvt.s32.s16 	%r617, %rs372;
	setp.lt.s16 	%p109, %rs372, 0;
	selp.b32 	%r618, 11, 0, %p109;
	add.s32 	%r619, %r618, %r617;
	sub.s32 	%r620, %r1405, %r88;
	mad.lo.s32 	%r621, %r619, %r619, %r620;
	mul.hi.s32 	%r622, %r621, 780903145;
	shr.u32 	%r623, %r622, 31;
	shr.s32 	%r624, %r622, 1;
	add.s32 	%r625, %r624, %r623;
	mul.lo.s32 	%r626, %r625, 11;
	sub.s32 	%r627, %r621, %r626;
	shr.s32 	%r628, %r627, 31;
	and.b32  	%r629, %r628, 11;
	add.s32 	%r1402, %r629, %r627;
	sub.s32 	%r630, %r82, %r1402;
	mul.lo.s32 	%r631, %r630, %r619;
	sub.s32 	%r632, %r631, %r83;
	mul.hi.s32 	%r633, %r632, 780903145;
	shr.u32 	%r634, %r633, 31;
	shr.s32 	%r635, %r633, 1;
	add.s32 	%r636, %r635, %r634;
	mul.lo.s32 	%r637, %r636, 11;
	sub.s32 	%r638, %r632, %r637;
	shr.s32 	%r639, %r638, 31;
	and.b32  	%r640, %r639, 11;
	add.s32 	%r1401, %r640, %r638;
	mov.b32 	%r1400, 0;
$L__BB0_102:
	mov.u32 	%r1454, %r1400;
	neg.s32 	%r1405, %r1402;
	add.s32 	%r1394, %r1394, 1;
	setp.ne.s32 	%p135, %r1394, 0;
	add.s32 	%r1393, %r1393, %r217;
	@%p135 bra 	$L__BB0_42;
$L__BB0_103:
	mov.u32 	%r1424, %r1454;
	setp.ne.s32 	%p136, %r1424, 0;
	mov.u32 	%r1425, %r1401;
	mov.u32 	%r1426, %r1402;
	@%p136 bra 	$L__BB0_143;
	mov.b32 	%r1408, 0;
	mov.u32 	%r1452, %r1408;
	setp.eq.s32 	%p137, %r77, 1;
	mov.b32 	%r1409, 1;
	@%p137 bra 	$L__BB0_107;
	mov.b32 	%r1408, 0;
	mov.b32 	%r1406, 2;
$L__BB0_106:
	mov.u32 	%r1409, %r1406;
	add.s32 	%r1408, %r1408, 1;
	shl.b32 	%r1406, %r1409, 1;
	setp.le.u32 	%p138, %r1406, %r77;
	@%p138 bra 	$L__BB0_106;
$L__BB0_107:
	setp.eq.s32 	%p139, %r1408, 0;
	mov.b32 	%r1424, 0;
	mov.u32 	%r1425, %r1401;
	mov.u32 	%r1426, %r1402;
	@%p139 bra 	$L__BB0_123;
	neg.s32 	%r1413, %r1408;
	mov.u32 	%r1426, %r1402;
	mov.u32 	%r1425, %r1401;
$L__BB0_109:
	mov.u32 	%r134, %r1425;
	mov.u32 	%r133, %r1426;
	setp.eq.s32 	%p140, %r134, 0;
	mov.b32 	%r1425, -1;
	mov.b32 	%r1424, 1;
	mov.u32 	%r1426, %r1425;
	@%p140 bra 	$L__BB0_122;
	mov.u32 	%r754, %r1454;
	setp.eq.s32 	%p141, %r754, 1;
	@%p141 bra 	$L__BB0_122;
	shl.b32 	%r756, %r134, 1;
	mul.hi.s32 	%r757, %r756, 780903145;
	shr.u32 	%r758, %r757, 31;
	shr.s32 	%r759, %r757, 1;
	add.s32 	%r760, %r759, %r758;
	mul.lo.s32 	%r761, %r760, 11;
	sub.s32 	%r762, %r756, %r761;
	shr.s32 	%r763, %r762, 31;
	and.b32  	%r764, %r763, 11;
	add.s32 	%r765, %r764, %r762;
	cvt.u16.u32 	%rs491, %r765;
	mul.lo.s16 	%rs492, %rs491, -69;
	shr.u16 	%rs493, %rs492, 8;
	add.s16 	%rs494, %rs493, %rs491;
	and.b16  	%rs495, %rs494, 128;
	shr.u16 	%rs496, %rs495, 7;
	cvt.s16.s8 	%rs497, %rs494;
	shr.s16 	%rs498, %rs497, 3;
	add.s16 	%rs499, %rs498, %rs496;
	mul.lo.s16 	%rs500, %rs499, 11;
	sub.s16 	%rs501, %rs491, %rs500;
	cvt.s16.s8 	%rs502, %rs501;
	cvt.u32.u16 	%r766, %rs501;
	cvt.s32.s8 	%r767, %r766;
	setp.lt.s16 	%p142, %rs502, 0;
	selp.b32 	%r768, 11, 0, %p142;
	add.s32 	%r135, %r768, %r767;
	cvt.u16.u32 	%rs9, %r135;
	mul.lo.s16 	%rs503, %rs9, -69;
	shr.u16 	%rs504, %rs503, 8;
	add.s16 	%rs505, %rs504, %rs9;
	and.b16  	%rs506, %rs505, 128;
	shr.u16 	%rs507, %rs506, 7;
	cvt.s16.s8 	%rs508, %rs505;
	shr.s16 	%rs509, %rs508, 3;
	add.s16 	%rs510, %rs509, %rs507;
	mul.lo.s16 	%rs511, %rs510, 11;
	sub.s16 	%rs512, %rs9, %rs511;
	cvt.s16.s8 	%rs513, %rs512;
	cvt.u32.u16 	%r769, %rs512;
	cvt.s32.s8 	%r770, %r769;
	setp.lt.s16 	%p143, %rs513, 0;
	selp.b32 	%r771, 11, 0, %p143;
	add.s32 	%r772, %r771, %r770;
	setp.eq.s32 	%p144, %r772, 1;
	mov.b32 	%r1416, 1;
	@%p144 bra 	$L__BB0_121;
	shl.b16 	%rs514, %rs9, 1;
	cvt.s16.s8 	%rs515, %rs514;
	mul.lo.s16 	%rs516, %rs515, -69;
	shr.u16 	%rs517, %rs516, 8;
	add.s16 	%rs518, %rs517, %rs514;
	and.b16  	%rs519, %rs518, 128;
	shr.u16 	%rs520, %rs519, 7;
	cvt.s16.s8 	%rs521, %rs518;
	shr.s16 	%rs522, %rs521, 3;
	add.s16 	%rs523, %rs522, %rs520;
	mul.lo.s16 	%rs524, %rs523, 11;
	sub.s16 	%rs525, %rs514, %rs524;
	cvt.s16.s8 	%rs526, %rs525;
	cvt.u32.u16 	%r774, %rs525;
	cvt.s32.s8 	%r775, %r774;
	setp.lt.s16 	%p145, %rs526, 0;
	selp.b32 	%r776, 11, 0, %p145;
	add.s32 	%r777, %r776, %r775;
	setp.eq.s32 	%p146, %r777, 1;
	mov.b32 	%r1416, 2;
	@%p146 bra 	$L__BB0_121;
	mul.lo.s16 	%rs527, %rs9, 3;
	cvt.s16.s8 	%rs528, %rs527;
	mul.lo.s16 	%rs529, %rs528, -69;
	shr.u16 	%rs530, %rs529, 8;
	add.s16 	%rs531, %rs530, %rs527;
	and.b16  	%rs532, %rs531, 128;
	shr.u16 	%rs533, %rs532, 7;
	cvt.s16.s8 	%rs534, %rs531;
	shr.s16 	%rs535, %rs534, 3;
	add.s16 	%rs536, %rs535, %rs533;
	mul.lo.s16 	%rs537, %rs536, 11;
	sub.s16 	%rs538, %rs527, %rs537;
	cvt.s16.s8 	%rs539, %rs538;
	cvt.u32.u16 	%r779, %rs538;
	cvt.s32.s8 	%r780, %r779;
	setp.lt.s16 	%p147, %rs539, 0;
	selp.b32 	%r781, 11, 0, %p147;
	add.s32 	%r782, %r781, %r780;
	setp.eq.s32 	%p148, %r782, 1;
	mov.b32 	%r1416, 3;
	@%p148 bra 	$L__BB0_121;
	shl.b16 	%rs540, %rs9, 2;
	cvt.s16.s8 	%rs541, %rs540;
	mul.lo.s16 	%rs542, %rs541, -69;
	shr.u16 	%rs543, %rs542, 8;
	add.s16 	%rs544, %rs543, %rs540;
	and.b16  	%rs545, %rs544, 128;
	shr.u16 	%rs546, %rs545, 7;
	cvt.s16.s8 	%rs547, %rs544;
	shr.s16 	%rs548, %rs547, 3;
	add.s16 	%rs549, %rs548, %rs546;
	mul.lo.s16 	%rs550, %rs549, 11;
	sub.s16 	%rs551, %rs540, %rs550;
	cvt.s16.s8 	%rs552, %rs551;
	cvt.u32.u16 	%r784, %rs551;
	cvt.s32.s8 	%r785, %r784;
	setp.lt.s16 	%p149, %rs552, 0;
	selp.b32 	%r786, 11, 0, %p149;
	add.s32 	%r787, %r786, %r785;
	setp.eq.s32 	%p150, %r787, 1;
	mov.b32 	%r1416, 4;
	@%p150 bra 	$L__BB0_121;
	mul.lo.s16 	%rs553, %rs9, 5;
	cvt.s16.s8 	%rs554, %rs553;
	mul.lo.s16 	%rs555, %rs554, -69;
	shr.u16 	%rs556, %rs555, 8;
	add.s16 	%rs557, %rs556, %rs553;
	and.b16  	%rs558, %rs557, 128;
	shr.u16 	%rs559, %rs558, 7;
	cvt.s16.s8 	%rs560, %rs557;
	shr.s16 	%rs561, %rs560, 3;
	add.s16 	%rs562, %rs561, %rs559;
	mul.lo.s16 	%rs563, %rs562, 11;
	sub.s16 	%rs564, %rs553, %rs563;
	cvt.s16.s8 	%rs565, %rs564;
	cvt.u32.u16 	%r789, %rs564;
	cvt.s32.s8 	%r790, %r789;
	setp.lt.s16 	%p151, %rs565, 0;
	selp.b32 	%r791, 11, 0, %p151;
	add.s32 	%r792, %r791, %r790;
	setp.eq.s32 	%p152, %r792, 1;
	mov.b32 	%r1416, 5;
	@%p152 bra 	$L__BB0_121;
	mul.lo.s16 	%rs566, %rs9, 6;
	cvt.s16.s8 	%rs567, %rs566;
	mul.lo.s16 	%rs568, %rs567, -69;
	shr.u16 	%rs569, %rs568, 8;
	add.s16 	%rs570, %rs569, %rs566;
	and.b16  	%rs571, %rs570, 128;
	shr.u16 	%rs572, %rs571, 7;
	cvt.s16.s8 	%rs573, %rs570;
	shr.s16 	%rs574, %rs573, 3;
	add.s16 	%rs575, %rs574, %rs572;
	mul.lo.s16 	%rs576, %rs575, 11;
	sub.s16 	%rs577, %rs566, %rs576;
	cvt.s16.s8 	%rs578, %rs577;
	cvt.u32.u16 	%r794, %rs577;
	cvt.s32.s8 	%r795, %r794;
	setp.lt.s16 	%p153, %rs578, 0;
	selp.b32 	%r796, 11, 0, %p153;
	add.s32 	%r797, %r796, %r795;
	setp.eq.s32 	%p154, %r797, 1;
	mov.b32 	%r1416, 6;
	@%p154 bra 	$L__BB0_121;
	mul.lo.s16 	%rs579, %rs9, 7;
	mul.hi.s16 	%rs580, %rs579, 5958;
	shr.u16 	%rs581, %rs580, 15;
	add.s16 	%rs582, %rs580, %rs581;
	mul.lo.s16 	%rs583, %rs582, 11;
	sub.s16 	%rs584, %rs579, %rs583;
	cvt.s32.s16 	%r799, %rs584;
	setp.lt.s16 	%p155, %rs584, 0;
	selp.b32 	%r800, 11, 0, %p155;
	add.s32 	%r801, %r800, %r799;
	setp.eq.s32 	%p156, %r801, 1;
	mov.b32 	%r1416, 7;
	@%p156 bra 	$L__BB0_121;
	shl.b16 	%rs585, %rs9, 3;
	mul.hi.s16 	%rs586, %rs585, 5958;
	shr.u16 	%rs587, %rs586, 15;
	add.s16 	%rs588, %rs586, %rs587;
	mul.lo.s16 	%rs589, %rs588, 11;
	sub.s16 	%rs590, %rs585, %rs589;
	cvt.s32.s16 	%r803, %rs590;
	setp.lt.s16 	%p157, %rs590, 0;
	selp.b32 	%r804, 11, 0, %p157;
	add.s32 	%r805, %r804, %r803;
	setp.eq.s32 	%p158, %r805, 1;
	mov.b32 	%r1416, 8;
	@%p158 bra 	$L__BB0_121;
	mul.lo.s16 	%rs591, %rs9, 9;
	mul.hi.s16 	%rs592, %rs591, 5958;
	shr.u16 	%rs593, %rs592, 15;
	add.s16 	%rs594, %rs592, %rs593;
	mul.lo.s16 	%rs595, %rs594, 11;
	sub.s16 	%rs596, %rs591, %rs595;
	cvt.s32.s16 	%r807, %rs596;
	setp.lt.s16 	%p159, %rs596, 0;
	selp.b32 	%r808, 11, 0, %p159;
	add.s32 	%r809, %r808, %r807;
	setp.eq.s32 	%p160, %r809, 1;
	mov.b32 	%r1416, 9;
	@%p160 bra 	$L__BB0_121;
	mul.lo.s16 	%rs597, %rs9, 10;
	mul.hi.s16 	%rs598, %rs597, 5958;
	shr.u16 	%rs599, %rs598, 15;
	add.s16 	%rs600, %rs598, %rs599;
	mul.lo.s16 	%rs601, %rs600, 11;
	sub.s16 	%rs602, %rs597, %rs601;
	cvt.s32.s16 	%r810, %rs602;
	setp.lt.s16 	%p161, %rs602, 0;
	selp.b32 	%r811, 11, 0, %p161;
	add.s32 	%r812, %r811, %r810;
	setp.eq.s32 	%p162, %r812, 1;
	selp.b32 	%r1416, 10, 0, %p162;
$L__BB0_121:
	mul.lo.s32 	%r814, %r133, %r133;
	mad.lo.s32 	%r815, %r814, 3, 3;
	mul.hi.s32 	%r816, %r815, 780903145;
	shr.u32 	%r817, %r816, 31;
	shr.s32 	%r818, %r816, 1;
	add.s32 	%r819, %r818, %r817;
	mul.lo.s32 	%r820, %r819, 11;
	sub.s32 	%r821, %r815, %r820;
	shr.s32 	%r822, %r821, 31;
	and.b32  	%r823, %r822, 11;
	add.s32 	%r824, %r823, %r821;
	mul.lo.s32 	%r825, %r1416, %r824;
	cvt.u16.u32 	%rs603, %r825;
	mul.hi.s16 	%rs604, %rs603, 5958;
	shr.u16 	%rs605, %rs604, 15;
	add.s16 	%rs606, %rs604, %rs605;
	mul.lo.s16 	%rs607, %rs606, 11;
	sub.s16 	%rs608, %rs603, %rs607;
	cvt.s32.s16 	%r826, %rs608;
	setp.lt.s16 	%p163, %rs608, 0;
	selp.b32 	%r827, 11, 0, %p163;
	add.s32 	%r828, %r827, %r826;
	mul.lo.s32 	%r829, %r828, %r828;
	shl.b32 	%r830, %r133, 1;
	sub.s32 	%r831, %r829, %r830;
	mul.hi.s32 	%r832, %r831, 780903145;
	shr.u32 	%r833, %r832, 31;
	shr.s32 	%r834, %r832, 1;
	add.s32 	%r835, %r834, %r833;
	mul.lo.s32 	%r836, %r835, 11;
	sub.s32 	%r837, %r831, %r836;
	shr.s32 	%r838, %r837, 31;
	and.b32  	%r839, %r838, 11;
	add.s32 	%r1426, %r839, %r837;
	sub.s32 	%r840, %r133, %r1426;
	mul.lo.s32 	%r841, %r840, %r828;
	sub.s32 	%r842, %r841, %r134;
	mul.hi.s32 	%r843, %r842, 780903145;
	shr.u32 	%r844, %r843, 31;
	shr.s32 	%r845, %r843, 1;
	add.s32 	%r846, %r845, %r844;
	mul.lo.s32 	%r847, %r846, 11;
	sub.s32 	%r848, %r842, %r847;
	shr.s32 	%r849, %r848, 31;
	and.b32  	%r850, %r849, 11;
	add.s32 	%r1425, %r850, %r848;
	mov.b32 	%r1424, 0;
$L__BB0_122:
	mov.u32 	%r1454, %r1424;
	add.s32 	%r1413, %r1413, 1;
	setp.eq.s32 	%p164, %r1413, 0;
	@%p164 bra 	$L__BB0_123;
	bra.uni 	$L__BB0_109;
$L__BB0_123:
	sub.s32 	%r851, %r77, %r1409;
	setp.lt.s32 	%p165, %r851, 1;
	@%p165 bra 	$L__BB0_143;
	mul.lo.s32 	%r852, %r1402, %r1402;
	mad.lo.s32 	%r853, %r852, 3, 3;
	mul.hi.s32 	%r854, %r853, 780903145;
	shr.u32 	%r855, %r854, 31;
	shr.s32 	%r856, %r854, 1;
	add.s32 	%r857, %r856, %r855;
	mul.lo.s32 	%r858, %r857, 11;
	sub.s32 	%r859, %r853, %r858;
	shr.s32 	%r860, %r859, 31;
	and.b32  	%r861, %r860, 11;
	add.s32 	%r120, %r861, %r859;
	shl.b32 	%r862, %r1401, 1;
	mul.hi.s32 	%r863, %r862, 780903145;
	shr.u32 	%r864, %r863, 31;
	shr.s32 	%r865, %r863, 1;
	add.s32 	%r866, %r865, %r864;
	mul.lo.s32 	%r867, %r866, 11;
	sub.s32 	%r868, %r862, %r867;
	shr.s32 	%r869, %r868, 31;
	and.b32  	%r870, %r869, 11;
	add.s32 	%r871, %r870, %r868;
	cvt.u16.u32 	%rs609, %r871;
	mul.lo.s16 	%rs610, %rs609, -69;
	shr.u16 	%rs611, %rs610, 8;
	add.s16 	%rs612, %rs611, %rs609;
	and.b16  	%rs613, %rs612, 128;
	shr.u16 	%rs614, %rs613, 7;
	cvt.s16.s8 	%rs615, %rs612;
	shr.s16 	%rs616, %rs615, 3;
	add.s16 	%rs617, %rs616, %rs614;
	mul.lo.s16 	%rs618, %rs617, 11;
	sub.s16 	%rs619, %rs609, %rs618;
	cvt.s16.s8 	%rs620, %rs619;
	cvt.u32.u16 	%r872, %rs619;
	cvt.s32.s8 	%r873, %r872;
	setp.lt.s16 	%p166, %rs620, 0;
	selp.b32 	%r874, 11, 0, %p166;
	add.s32 	%r875, %r874, %r873;
	cvt.u16.u32 	%rs621, %r875;
	mul.lo.s16 	%rs622, %rs621, -69;
	shr.u16 	%rs623, %rs622, 8;
	add.s16 	%rs624, %rs623, %rs621;
	and.b16  	%rs625, %rs624, 128;
	shr.u16 	%rs626, %rs625, 7;
	cvt.s16.s8 	%rs627, %rs624;
	shr.s16 	%rs628, %rs627, 3;
	add.s16 	%rs629, %rs628, %rs626;
	mul.lo.s16 	%rs630, %rs629, 11;
	sub.s16 	%rs631, %rs621, %rs630;
	cvt.s16.s8 	%rs632, %rs631;
	cvt.u32.u16 	%r876, %rs631;
	cvt.s32.s8 	%r877, %r876;
	setp.lt.s16 	%p167, %rs632, 0;
	selp.b32 	%r878, 11, 0, %p167;
	add.s32 	%r121, %r878, %r877;
	shl.b16 	%rs633, %rs621, 1;
	cvt.s16.s8 	%rs634, %rs633;
	mul.lo.s16 	%rs635, %rs634, -69;
	shr.u16 	%rs636, %rs635, 8;
	add.s16 	%rs637, %rs636, %rs633;
	and.b16  	%rs638, %rs637, 128;
	shr.u16 	%rs639, %rs638, 7;
	cvt.s16.s8 	%rs640, %rs637;
	shr.s16 	%rs641, %rs640, 3;
	add.s16 	%rs642, %rs641, %rs639;
	mul.lo.s16 	%rs643, %rs642, 11;
	sub.s16 	%rs644, %rs633, %rs643;
	cvt.s16.s8 	%rs645, %rs644;
	cvt.u32.u16 	%r879, %rs644;
	cvt.s32.s8 	%r880, %r879;
	setp.lt.s16 	%p168, %rs645, 0;
	selp.b32 	%r881, 11, 0, %p168;
	add.s32 	%r122, %r881, %r880;
	mul.lo.s16 	%rs646, %rs621, 3;
	cvt.s16.s8 	%rs647, %rs646;
	mul.lo.s16 	%rs648, %rs647, -69;
	shr.u16 	%rs649, %rs648, 8;
	add.s16 	%rs650, %rs649, %rs646;
	and.b16  	%rs651, %rs650, 128;
	shr.u16 	%rs652, %rs651, 7;
	cvt.s16.s8 	%rs653, %rs650;
	shr.s16 	%rs654, %rs653, 3;
	add.s16 	%rs655, %rs654, %rs652;
	mul.lo.s16 	%rs656, %rs655, 11;
	sub.s16 	%rs657, %rs646, %rs656;
	cvt.s16.s8 	%rs658, %rs657;
	cvt.u32.u16 	%r882, %rs657;
	cvt.s32.s8 	%r883, %r882;
	setp.lt.s16 	%p169, %rs658, 0;
	selp.b32 	%r884, 11, 0, %p169;
	add.s32 	%r123, %r884, %r883;
	shl.b16 	%rs659, %rs621, 2;
	cvt.s16.s8 	%rs660, %rs659;
	mul.lo.s16 	%rs661, %rs660, -69;
	shr.u16 	%rs662, %rs661, 8;
	add.s16 	%rs663, %rs662, %rs659;
	and.b16  	%rs664, %rs663, 128;
	shr.u16 	%rs665, %rs664, 7;
	cvt.s16.s8 	%rs666, %rs663;
	shr.s16 	%rs667, %rs666, 3;
	add.s16 	%rs668, %rs667, %rs665;
	mul.lo.s16 	%rs669, %rs668, 11;
	sub.s16 	%rs670, %rs659, %rs669;
	cvt.s16.s8 	%rs671, %rs670;
	cvt.u32.u16 	%r885, %rs670;
	cvt.s32.s8 	%r886, %r885;
	setp.lt.s16 	%p170, %rs671, 0;
	selp.b32 	%r887, 11, 0, %p170;
	add.s32 	%r124, %r887, %r886;
	mul.lo.s16 	%rs672, %rs621, 5;
	cvt.s16.s8 	%rs673, %rs672;
	mul.lo.s16 	%rs674, %rs673, -69;
	shr.u16 	%rs675, %rs674, 8;
	add.s16 	%rs676, %rs675, %rs672;
	and.b16  	%rs677, %rs676, 128;
	shr.u16 	%rs678, %rs677, 7;
	cvt.s16.s8 	%rs679, %rs676;
	shr.s16 	%rs680, %rs679, 3;
	add.s16 	%rs681, %rs680, %rs678;
	mul.lo.s16 	%rs682, %rs681, 11;
	sub.s16 	%rs683, %rs672, %rs682;
	cvt.s16.s8 	%rs684, %rs683;
	cvt.u32.u16 	%r888, %rs683;
	cvt.s32.s8 	%r889, %r888;
	setp.lt.s16 	%p171, %rs684, 0;
	selp.b32 	%r890, 11, 0, %p171;
	add.s32 	%r125, %r890, %r889;
	mul.lo.s16 	%rs685, %rs621, 6;
	cvt.s16.s8 	%rs686, %rs685;
	mul.lo.s16 	%rs687, %rs686, -69;
	shr.u16 	%rs688, %rs687, 8;
	add.s16 	%rs689, %rs688, %rs685;
	and.b16  	%rs690, %rs689, 128;
	shr.u16 	%rs691, %rs690, 7;
	cvt.s16.s8 	%rs692, %rs689;
	shr.s16 	%rs693, %rs692, 3;
	add.s16 	%rs694, %rs693, %rs691;
	mul.lo.s16 	%rs695, %rs694, 11;
	sub.s16 	%rs696, %rs685, %rs695;
	cvt.s16.s8 	%rs697, %rs696;
	cvt.u32.u16 	%r891, %rs696;
	cvt.s32.s8 	%r892, %r891;
	setp.lt.s16 	%p172, %rs697, 0;
	selp.b32 	%r893, 11, 0, %p172;
	add.s32 	%r126, %r893, %r892;
	mul.lo.s16 	%rs698, %rs621, 7;
	mul.hi.s16 	%rs699, %rs698, 5958;
	shr.u16 	%rs700, %rs699, 15;
	add.s16 	%rs701, %rs699, %rs700;
	mul.lo.s16 	%rs702, %rs701, 11;
	sub.s16 	%rs703, %rs698, %rs702;
	cvt.s32.s16 	%r894, %rs703;
	setp.lt.s16 	%p173, %rs703, 0;
	selp.b32 	%r895, 11, 0, %p173;
	add.s32 	%r127, %r895, %r894;
	shl.b16 	%rs704, %rs621, 3;
	mul.hi.s16 	%rs705, %rs704, 5958;
	shr.u16 	%rs706, %rs705, 15;
	add.s16 	%rs707, %rs705, %rs706;
	mul.lo.s16 	%rs708, %rs707, 11;
	sub.s16 	%rs709, %rs704, %rs708;
	cvt.s32.s16 	%r896, %rs709;
	setp.lt.s16 	%p174, %rs709, 0;
	selp.b32 	%r897, 11, 0, %p174;
	add.s32 	%r128, %r897, %r896;
	mul.lo.s16 	%rs710, %rs621, 9;
	mul.hi.s16 	%rs711, %rs710, 5958;
	shr.u16 	%rs712, %rs711, 15;
	add.s16 	%rs713, %rs711, %rs712;
	mul.lo.s16 	%rs714, %rs713, 11;
	sub.s16 	%rs715, %rs710, %rs714;
	cvt.s32.s16 	%r898, %rs715;
	setp.lt.s16 	%p175, %rs715, 0;
	selp.b32 	%r899, 11, 0, %p175;
	add.s32 	%r129, %r899, %r898;
	mul.lo.s16 	%rs716, %rs621, 10;
	mul.hi.s16 	%rs717, %rs716, 5958;
	shr.u16 	%rs718, %rs717, 15;
	add.s16 	%rs719, %rs717, %rs718;
	mul.lo.s16 	%rs720, %rs719, 11;
	sub.s16 	%rs721, %rs716, %rs720;
	cvt.s32.s16 	%r900, %rs721;
	setp.lt.s16 	%p176, %rs721, 0;
	selp.b32 	%r901, 11, 0, %p176;
	add.s32 	%r902, %r901, %r900;
	setp.eq.s32 	%p177, %r902, 1;
	selp.b32 	%r130, 10, 0, %p177;
	sub.s32 	%r1420, %r1409, %r77;
$L__BB0_125:
	mov.u32 	%r146, %r1425;
	mov.u32 	%r145, %r1426;
	mov.u32 	%r903, %r1454;
	mov.u32 	%r904, %r1452;
	setp.eq.s32 	%p178, %r903, 1;
	setp.eq.s32 	%p179, %r904, 1;
	and.pred  	%p180, %p178, %p179;
	selp.u32 	%r906, 1, 0, %p180;
	selp.b32 	%r907, -1, %r1401, %p180;
	selp.b32 	%r908, -1, %r1402, %p180;
	or.pred  	%p181, %p178, %p179;
	selp.b32 	%r1424, %r906, %r903, %p178;
	selp.b32 	%r1425, %r907, %r146, %p178;
	selp.b32 	%r1426, %r908, %r145, %p178;
	@%p181 bra 	$L__BB0_142;
	setp.eq.s32 	%p182, %r1402, %r145;
	setp.ne.s32 	%p183, %r1401, %r146;
	mov.b32 	%r1425, -1;
	mov.b32 	%r1424, 1;
	and.pred  	%p184, %p182, %p183;
	mov.u32 	%r1426, %r1425;
	@%p184 bra 	$L__BB0_142;
	setp.ne.s32 	%p186, %r1402, %r145;
	or.pred  	%p187, %p186, %p183;
	@%p187 bra 	$L__BB0_131;
	setp.eq.s32 	%p210, %r1401, 0;
	mov.u32 	%r1426, %r1425;
	@%p210 bra 	$L__BB0_142;
	mov.u32 	%r1009, %r1454;
	setp.eq.s32 	%p211, %r1009, 1;
	mov.u32 	%r1426, %r1425;
	@%p211 bra 	$L__BB0_142;
	setp.eq.s32 	%p212, %r129, 1;
	setp.eq.s32 	%p213, %r128, 1;
	setp.eq.s32 	%p214, %r127, 1;
	setp.eq.s32 	%p215, %r126, 1;
	setp.eq.s32 	%p217, %r125, 1;
	setp.eq.s32 	%p218, %r124, 1;
	setp.eq.s32 	%p220, %r123, 1;
	setp.eq.s32 	%p221, %r122, 1;
	setp.eq.s32 	%p223, %r121, 1;
	or.pred  	%p224, %p223, %p221;
	or.pred  	%p225, %p224, %p220;
	selp.b32 	%r1014, 2, 3, %p221;
	selp.b32 	%r1015, 1, %r1014, %p223;
	or.pred  	%p226, %p225, %p218;
	or.pred  	%p227, %p226, %p217;
	selp.b32 	%r1016, 4, 5, %p218;
	selp.b32 	%r1017, %r1015, %r1016, %p225;
	selp.b32 	%r1018, 6, 7, %p215;
	selp.b32 	%r1019, %r1017, %r1018, %p227;
	selp.b32 	%r1020, 9, %r130, %p212;
	selp.b32 	%r1021, 8, %r1020, %p213;
	selp.b32 	%r1022, %r1019, %r1021, %p214;
	selp.b32 	%r1023, %r1019, %r1022, %p215;
	selp.b32 	%r1024, %r1019, %r1023, %p227;
	mul.lo.s32 	%r1025, %r1024, %r120;
	mul.hi.s32 	%r1026, %r1025, 780903145;
	shr.u32 	%r1027, %r1026, 31;
	shr.s32 	%r1028, %r1026, 1;
	add.s32 	%r1029, %r1028, %r1027;
	mul.lo.s32 	%r1030, %r1029, 11;
	sub.s32 	%r1031, %r1025, %r1030;
	shr.s32 	%r1032, %r1031, 31;
	and.b32  	%r1033, %r1032, 11;
	add.s32 	%r1034, %r1033, %r1031;
	mul.lo.s32 	%r1035, %r1034, %r1034;
	shl.b32 	%r1036, %r1402, 1;
	sub.s32 	%r1037, %r1035, %r1036;
	mul.hi.s32 	%r1038, %r1037, 780903145;
	shr.u32 	%r1039, %r1038, 31;
	shr.s32 	%r1040, %r1038, 1;
	add.s32 	%r1041, %r1040, %r1039;
	mul.lo.s32 	%r1042, %r1041, 11;
	sub.s32 	%r1043, %r1037, %r1042;
	shr.s32 	%r1044, %r1043, 31;
	and.b32  	%r1045, %r1044, 11;
	add.s32 	%r1426, %r1045, %r1043;
	sub.s32 	%r1046, %r1402, %r1426;
	mul.lo.s32 	%r1047, %r1046, %r1034;
	sub.s32 	%r1048, %r1047, %r1401;
	mul.hi.s32 	%r1049, %r1048, 780903145;
	shr.u32 	%r1050, %r1049, 31;
	shr.s32 	%r1051, %r1049, 1;
	add.s32 	%r1052, %r1051, %r1050;
	mul.lo.s32 	%r1053, %r1052, 11;
	sub.s32 	%r1054, %r1048, %r1053;
	shr.s32 	%r1055, %r1054, 31;
	and.b32  	%r1056, %r1055, 11;
	add.s32 	%r1425, %r1056, %r1054;
	mov.b32 	%r1424, 0;
	bra.uni 	$L__BB0_142;
$L__BB0_131:
	sub.s32 	%r912, %r1402, %r145;
	mul.hi.s32 	%r913, %r912, 780903145;
	shr.u32 	%r914, %r913, 31;
	shr.s32 	%r915, %r913, 1;
	add.s32 	%r916, %r915, %r914;
	mul.lo.s32 	%r917, %r916, 11;
	sub.s32 	%r918, %r912, %r917;
	shr.s32 	%r919, %r918, 31;
	and.b32  	%r920, %r919, 11;
	add.s32 	%r921, %r920, %r918;
	cvt.u16.u32 	%rs722, %r921;
	mul.lo.s16 	%rs723, %rs722, -69;
	shr.u16 	%rs724, %rs723, 8;
	add.s16 	%rs725, %rs724, %rs722;
	and.b16  	%rs726, %rs725, 128;
	shr.u16 	%rs727, %rs726, 7;
	cvt.s16.s8 	%rs728, %rs725;
	shr.s16 	%rs729, %rs728, 3;
	add.s16 	%rs730, %rs729, %rs727;
	mul.lo.s16 	%rs731, %rs730, 11;
	sub.s16 	%rs732, %rs722, %rs731;
	cvt.s16.s8 	%rs733, %rs732;
	cvt.u32.u16 	%r922, %rs732;
	cvt.s32.s8 	%r923, %r922;
	setp.lt.s16 	%p188, %rs733, 0;
	selp.b32 	%r924, 11, 0, %p188;
	add.s32 	%r152, %r924, %r923;
	cvt.u16.u32 	%rs11, %r152;
	mul.lo.s16 	%rs734, %rs11, -69;
	shr.u16 	%rs735, %rs734, 8;
	add.s16 	%rs736, %rs735, %rs11;
	and.b16  	%rs737, %rs736, 128;
	shr.u16 	%rs738, %rs737, 7;
	cvt.s16.s8 	%rs739, %rs736;
	shr.s16 	%rs740, %rs739, 3;
	add.s16 	%rs741, %rs740, %rs738;
	mul.lo.s16 	%rs742, %rs741, 11;
	sub.s16 	%rs743, %rs11, %rs742;
	cvt.s16.s8 	%rs744, %rs743;
	cvt.u32.u16 	%r925, %rs743;
	cvt.s32.s8 	%r926, %r925;
	setp.lt.s16 	%p189, %rs744, 0;
	selp.b32 	%r927, 11, 0, %p189;
	add.s32 	%r928, %r927, %r926;
	setp.eq.s32 	%p190, %r928, 1;
	mov.b32 	%r1423, 1;
	@%p190 bra 	$L__BB0_141;
	shl.b16 	%rs745, %rs11, 1;
	cvt.s16.s8 	%rs746, %rs745;
	mul.lo.s16 	%rs747, %rs746, -69;
	shr.u16 	%rs748, %rs747, 8;
	add.s16 	%rs749, %rs748, %rs745;
	and.b16  	%rs750, %rs749, 128;
	shr.u16 	%rs751, %rs750, 7;
	cvt.s16.s8 	%rs752, %rs749;
	shr.s16 	%rs753, %rs752, 3;
	add.s16 	%rs754, %rs753, %rs751;
	mul.lo.s16 	%rs755, %rs754, 11;
	sub.s16 	%rs756, %rs745, %rs755;
	cvt.s16.s8 	%rs757, %rs756;
	cvt.u32.u16 	%r930, %rs756;
	cvt.s32.s8 	%r931, %r930;
	setp.lt.s16 	%p191, %rs757, 0;
	selp.b32 	%r932, 11, 0, %p191;
	add.s32 	%r933, %r932, %r931;
	setp.eq.s32 	%p192, %r933, 1;
	mov.b32 	%r1423, 2;
	@%p192 bra 	$L__BB0_141;
	mul.lo.s16 	%rs758, %rs11, 3;
	cvt.s16.s8 	%rs759, %rs758;
	mul.lo.s16 	%rs760, %rs759, -69;
	shr.u16 	%rs761, %rs760, 8;
	add.s16 	%rs762, %rs761, %rs758;
	and.b16  	%rs763, %rs762, 128;
	shr.u16 	%rs764, %rs763, 7;
	cvt.s16.s8 	%rs765, %rs762;
	shr.s16 	%rs766, %rs765, 3;
	add.s16 	%rs767, %rs766, %rs764;
	mul.lo.s16 	%rs768, %rs767, 11;
	sub.s16 	%rs769, %rs758, %rs768;
	cvt.s16.s8 	%rs770, %rs769;
	cvt.u32.u16 	%r935, %rs769;
	cvt.s32.s8 	%r936, %r935;
	setp.lt.s16 	%p193, %rs770, 0;
	selp.b32 	%r937, 11, 0, %p193;
	add.s32 	%r938, %r937, %r936;
	setp.eq.s32 	%p194, %r938, 1;
	mov.b32 	%r1423, 3;
	@%p194 bra 	$L__BB0_141;
	shl.b16 	%rs771, %rs11, 2;
	cvt.s16.s8 	%rs772, %rs771;
	mul.lo.s16 	%rs773, %rs772, -69;
	shr.u16 	%rs774, %rs773, 8;
	add.s16 	%rs775, %rs774, %rs771;
	and.b16  	%rs776, %rs775, 128;
	shr.u16 	%rs777, %rs776, 7;
	cvt.s16.s8 	%rs778, %rs775;
	shr.s16 	%rs779, %rs778, 3;
	add.s16 	%rs780, %rs779, %rs777;
	mul.lo.s16 	%rs781, %rs780, 11;
	sub.s16 	%rs782, %rs771, %rs781;
	cvt.s16.s8 	%rs783, %rs782;
	cvt.u32.u16 	%r940, %rs782;
	cvt.s32.s8 	%r941, %r940;
	setp.lt.s16 	%p195, %rs783, 0;
	selp.b32 	%r942, 11, 0, %p195;
	add.s32 	%r943, %r942, %r941;
	setp.eq.s32 	%p196, %r943, 1;
	mov.b32 	%r1423, 4;
	@%p196 bra 	$L__BB0_141;
	mul.lo.s16 	%rs784, %rs11, 5;
	cvt.s16.s8 	%rs785, %rs784;
	mul.lo.s16 	%rs786, %rs785, -69;
	shr.u16 	%rs787, %rs786, 8;
	add.s16 	%rs788, %rs787, %rs784;
	and.b16  	%rs789, %rs788, 128;
	shr.u16 	%rs790, %rs789, 7;
	cvt.s16.s8 	%rs791, %rs788;
	shr.s16 	%rs792, %rs791, 3;
	add.s16 	%rs793, %rs792, %rs790;
	mul.lo.s16 	%rs794, %rs793, 11;
	sub.s16 	%rs795, %rs784, %rs794;
	cvt.s16.s8 	%rs796, %rs795;
	cvt.u32.u16 	%r945, %rs795;
	cvt.s32.s8 	%r946, %r945;
	setp.lt.s16 	%p197, %rs796, 0;
	selp.b32 	%r947, 11, 0, %p197;
	add.s32 	%r948, %r947, %r946;
	setp.eq.s32 	%p198, %r948, 1;
	mov.b32 	%r1423, 5;
	@%p198 bra 	$L__BB0_141;
	mul.lo.s16 	%rs797, %rs11, 6;
	cvt.s16.s8 	%rs798, %rs797;
	mul.lo.s16 	%rs799, %rs798, -69;
	shr.u16 	%rs800, %rs799, 8;
	add.s16 	%rs801, %rs800, %rs797;
	and.b16  	%rs802, %rs801, 128;
	shr.u16 	%rs803, %rs802, 7;
	cvt.s16.s8 	%rs804, %rs801;
	shr.s16 	%rs805, %rs804, 3;
	add.s16 	%rs806, %rs805, %rs803;
	mul.lo.s16 	%rs807, %rs806, 11;
	sub.s16 	%rs808, %rs797, %rs807;
	cvt.s16.s8 	%rs809, %rs808;
	cvt.u32.u16 	%r950, %rs808;
	cvt.s32.s8 	%r951, %r950;
	setp.lt.s16 	%p199, %rs809, 0;
	selp.b32 	%r952, 11, 0, %p199;
	add.s32 	%r953, %r952, %r951;
	setp.eq.s32 	%p200, %r953, 1;
	mov.b32 	%r1423, 6;
	@%p200 bra 	$L__BB0_141;
	mul.lo.s16 	%rs810, %rs11, 7;
	mul.hi.s16 	%rs811, %rs810, 5958;
	shr.u16 	%rs812, %rs811, 15;
	add.s16 	%rs813, %rs811, %rs812;
	mul.lo.s16 	%rs814, %rs813, 11;
	sub.s16 	%rs815, %rs810, %rs814;
	cvt.s32.s16 	%r955, %rs815;
	setp.lt.s16 	%p201, %rs815, 0;
	selp.b32 	%r956, 11, 0, %p201;
	add.s32 	%r957, %r956, %r955;
	setp.eq.s32 	%p202, %r957, 1;
	mov.b32 	%r1423, 7;
	@%p202 bra 	$L__BB0_141;
	shl.b16 	%rs816, %rs11, 3;
	mul.hi.s16 	%rs817, %rs816, 5958;
	shr.u16 	%rs818, %rs817, 15;
	add.s16 	%rs819, %rs817, %rs818;
	mul.lo.s16 	%rs820, %rs819, 11;
	sub.s16 	%rs821, %rs816, %rs820;
	cvt.s32.s16 	%r959, %rs821;
	setp.lt.s16 	%p203, %rs821, 0;
	selp.b32 	%r960, 11, 0, %p203;
	add.s32 	%r961, %r960, %r959;
	setp.eq.s32 	%p204, %r961, 1;
	mov.b32 	%r1423, 8;
	@%p204 bra 	$L__BB0_141;
	mul.lo.s16 	%rs822, %rs11, 9;
	mul.hi.s16 	%rs823, %rs822, 5958;
	shr.u16 	%rs824, %rs823, 15;
	add.s16 	%rs825, %rs823, %rs824;
	mul.lo.s16 	%rs826, %rs825, 11;
	sub.s16 	%rs827, %rs822, %rs826;
	cvt.s32.s16 	%r963, %rs827;
	setp.lt.s16 	%p205, %rs827, 0;
	selp.b32 	%r964, 11, 0, %p205;
	add.s32 	%r965, %r964, %r963;
	setp.eq.s32 	%p206, %r965, 1;
	mov.b32 	%r1423, 9;
	@%p206 bra 	$L__BB0_141;
	mul.lo.s16 	%rs828, %rs11, 10;
	mul.hi.s16 	%rs829, %rs828, 5958;
	shr.u16 	%rs830, %rs829, 15;
	add.s16 	%rs831, %rs829, %rs830;
	mul.lo.s16 	%rs832, %rs831, 11;
	sub.s16 	%rs833, %rs828, %rs832;
	cvt.s32.s16 	%r966, %rs833;
	setp.lt.s16 	%p207, %rs833, 0;
	selp.b32 	%r967, 11, 0, %p207;
	add.s32 	%r968, %r967, %r966;
	setp.eq.s32 	%p208, %r968, 1;
	selp.b32 	%r1423, 10, 0, %p208;
$L__BB0_141:
	sub.s32 	%r970, %r1401, %r146;
	mul.hi.s32 	%r971, %r970, 780903145;
	shr.u32 	%r972, %r971, 31;
	shr.s32 	%r973, %r971, 1;
	add.s32 	%r974, %r973, %r972;
	mul.lo.s32 	%r975, %r974, 11;
	sub.s32 	%r976, %r970, %r975;
	shr.s32 	%r977, %r976, 31;
	and.b32  	%r978, %r977, 11;
	add.s32 	%r979, %r978, %r976;
	mul.lo.s32 	%r980, %r1423, %r979;
	cvt.u16.u32 	%rs834, %r980;
	mul.hi.s16 	%rs835, %rs834, 5958;
	shr.u16 	%rs836, %rs835, 15;
	add.s16 	%rs837, %rs835, %rs836;
	mul.lo.s16 	%rs838, %rs837, 11;
	sub.s16 	%rs839, %rs834, %rs838;
	cvt.s32.s16 	%r981, %rs839;
	setp.lt.s16 	%p209, %rs839, 0;
	selp.b32 	%r982, 11, 0, %p209;
	add.s32 	%r983, %r982, %r981;
	sub.s32 	%r984, %r1405, %r145;
	mad.lo.s32 	%r985, %r983, %r983, %r984;
	mul.hi.s32 	%r986, %r985, 780903145;
	shr.u32 	%r987, %r986, 31;
	shr.s32 	%r988, %r986, 1;
	add.s32 	%r989, %r988, %r987;
	mul.lo.s32 	%r990, %r989, 11;
	sub.s32 	%r991, %r985, %r990;
	shr.s32 	%r992, %r991, 31;
	and.b32  	%r993, %r992, 11;
	add.s32 	%r1426, %r993, %r991;
	sub.s32 	%r994, %r145, %r1426;
	mul.lo.s32 	%r995, %r994, %r983;
	sub.s32 	%r996, %r995, %r146;
	mul.hi.s32 	%r997, %r996, 780903145;
	shr.u32 	%r998, %r997, 31;
	shr.s32 	%r999, %r997, 1;
	add.s32 	%r1000, %r999, %r998;
	mul.lo.s32 	%r1001, %r1000, 11;
	sub.s32 	%r1002, %r996, %r1001;
	shr.s32 	%r1003, %r1002, 31;
	and.b32  	%r1004, %r1003, 11;
	add.s32 	%r1425, %r1004, %r1002;
	mov.b32 	%r1424, 0;
$L__BB0_142:
	mov.u32 	%r1454, %r1424;
	add.s32 	%r1420, %r1420, 1;
	setp.ne.s32 	%p228, %r1420, 0;
	@%p228 bra 	$L__BB0_125;
$L__BB0_143:
	mov.u32 	%r1057, _ZZ15pippengerKernelPKiiPK7ECPointPS1_iS4_E7buckets;
	mad.lo.s32 	%r1058, %r1, 12, %r1057;
	st.shared.u32 	[%r1058], %r1426;
	st.shared.u32 	[%r1058+4], %r1425;
	st.shared.u32 	[%r1058+8], %r1424;
$L__BB0_144:
	setp.ge.s32 	%p229, %r1, %r217;
	bar.sync 	0;
	@%p229 bra 	$L__BB0_162;
	mov.u32 	%r1061, _ZZ15pippengerKernelPKiiPK7ECPointPS1_iS4_E7buckets;
	mad.lo.s32 	%r164, %r1, 12, %r1061;
	ld.shared.u32 	%r1431, [%r164];
	ld.shared.u32 	%r1432, [%r164+4];
	ld.shared.u32 	%r1437, [%r164+8];
	mov.u32 	%r1455, %r1437;
	setp.lt.u32 	%p230, %r1, 8;
	@%p230 bra 	$L__BB0_161;
	shr.u32 	%r1062, %r1, 3;
	mul.lo.s32 	%r1430, %r1062, -3;
$L__BB0_147:
	mov.u32 	%r171, %r1432;
	mov.u32 	%r170, %r1431;
	setp.eq.s32 	%p231, %r171, 0;
	mov.b32 	%r1437, 1;
	mov.b32 	%r1431, -1;
	mov.u32 	%r1432, %r1431;
	@%p231 bra 	$L__BB0_160;
	mov.u32 	%r1067, %r1455;
	setp.eq.s32 	%p232, %r1067, 1;
	@%p232 bra 	$L__BB0_160;
	shl.b32 	%r1069, %r171, 1;
	mul.hi.s32 	%r1070, %r1069, 780903145;
	shr.u32 	%r1071, %r1070, 31;
	shr.s32 	%r1072, %r1070, 1;
	add.s32 	%r1073, %r1072, %r1071;
	mul.lo.s32 	%r1074, %r1073, 11;
	sub.s32 	%r1075, %r1069, %r1074;
	shr.s32 	%r1076, %r1075, 31;
	and.b32  	%r1077, %r1076, 11;
	add.s32 	%r1078, %r1077, %r1075;
	cvt.u16.u32 	%rs840, %r1078;
	mul.lo.s16 	%rs841, %rs840, -69;
	shr.u16 	%rs842, %rs841, 8;
	add.s16 	%rs843, %rs842, %rs840;
	and.b16  	%rs844, %rs843, 128;
	shr.u16 	%rs845, %rs844, 7;
	cvt.s16.s8 	%rs846, %rs843;
	shr.s16 	%rs847, %rs846, 3;
	add.s16 	%rs848, %rs847, %rs845;
	mul.lo.s16 	%rs849, %rs848, 11;
	sub.s16 	%rs850, %rs840, %rs849;
	cvt.s16.s8 	%rs851, %rs850;
	cvt.u32.u16 	%r1079, %rs850;
	cvt.s32.s8 	%r1080, %r1079;
	setp.lt.s16 	%p233, %rs851, 0;
	selp.b32 	%r1081, 11, 0, %p233;
	add.s32 	%r172, %r1081, %r1080;
	cvt.u16.u32 	%rs13, %r172;
	mul.lo.s16 	%rs852, %rs13, -69;
	shr.u16 	%rs853, %rs852, 8;
	add.s16 	%rs854, %rs853, %rs13;
	and.b16  	%rs855, %rs854, 128;
	shr.u16 	%rs856, %rs855, 7;
	cvt.s16.s8 	%rs857, %rs854;
	shr.s16 	%rs858, %rs857, 3;
	add.s16 	%rs859, %rs858, %rs856;
	mul.lo.s16 	%rs860, %rs859, 11;
	sub.s16 	%rs861, %rs13, %rs860;
	cvt.s16.s8 	%rs862, %rs861;
	cvt.u32.u16 	%r1082, %rs861;
	cvt.s32.s8 	%r1083, %r1082;
	setp.lt.s16 	%p234, %rs862, 0;
	selp.b32 	%r1084, 11, 0, %p234;
	add.s32 	%r1085, %r1084, %r1083;
	setp.eq.s32 	%p235, %r1085, 1;
	mov.b32 	%r1433, 1;
	@%p235 bra 	$L__BB0_159;
	shl.b16 	%rs863, %rs13, 1;
	cvt.s16.s8 	%rs864, %rs863;
	mul.lo.s16 	%rs865, %rs864, -69;
	shr.u16 	%rs866, %rs865, 8;
	add.s16 	%rs867, %rs866, %rs863;
	and.b16  	%rs868, %rs867, 128;
	shr.u16 	%rs869, %rs868, 7;
	cvt.s16.s8 	%rs870, %rs867;
	shr.s16 	%rs871, %rs870, 3;
	add.s16 	%rs872, %rs871, %rs869;
	mul.lo.s16 	%rs873, %rs872, 11;
	sub.s16 	%rs874, %rs863, %rs873;
	cvt.s16.s8 	%rs875, %rs874;
	cvt.u32.u16 	%r1087, %rs874;
	cvt.s32.s8 	%r1088, %r1087;
	setp.lt.s16 	%p236, %rs875, 0;
	selp.b32 	%r1089, 11, 0, %p236;
	add.s32 	%r1090, %r1089, %r1088;
	setp.eq.s32 	%p237, %r1090, 1;
	mov.b32 	%r1433, 2;
	@%p237 bra 	$L__BB0_159;
	mul.lo.s16 	%rs876, %rs13, 3;
	cvt.s16.s8 	%rs877, %rs876;
	mul.lo.s16 	%rs878, %rs877, -69;
	shr.u16 	%rs879, %rs878, 8;
	add.s16 	%rs880, %rs879, %rs876;
	and.b16  	%rs881, %rs880, 128;
	shr.u16 	%rs882, %rs881, 7;
	cvt.s16.s8 	%rs883, %rs880;
	shr.s16 	%rs884, %rs883, 3;
	add.s16 	%rs885, %rs884, %rs882;
	mul.lo.s16 	%rs886, %rs885, 11;
	sub.s16 	%rs887, %rs876, %rs886;
	cvt.s16.s8 	%rs888, %rs887;
	cvt.u32.u16 	%r1092, %rs887;
	cvt.s32.s8 	%r1093, %r1092;
	setp.lt.s16 	%p238, %rs888, 0;
	selp.b32 	%r1094, 11, 0, %p238;
	add.s32 	%r1095, %r1094, %r1093;
	setp.eq.s32 	%p239, %r1095, 1;
	mov.b32 	%r1433, 3;
	@%p239 bra 	$L__BB0_159;
	shl.b16 	%rs889, %rs13, 2;
	cvt.s16.s8 	%rs890, %rs889;
	mul.lo.s16 	%rs891, %rs890, -69;
	shr.u16 	%rs892, %rs891, 8;
	add.s16 	%rs893, %rs892, %rs889;
	and.b16  	%rs894, %rs893, 128;
	shr.u16 	%rs895, %rs894, 7;
	cvt.s16.s8 	%rs896, %rs893;
	shr.s16 	%rs897, %rs896, 3;
	add.s16 	%rs898, %rs897, %rs895;
	mul.lo.s16 	%rs899, %rs898, 11;
	sub.s16 	%rs900, %rs889, %rs899;
	cvt.s16.s8 	%rs901, %rs900;
	cvt.u32.u16 	%r1097, %rs900;
	cvt.s32.s8 	%r1098, %r1097;
	setp.lt.s16 	%p240, %rs901, 0;
	selp.b32 	%r1099, 11, 0, %p240;
	add.s32 	%r1100, %r1099, %r1098;
	setp.eq.s32 	%p241, %r1100, 1;
	mov.b32 	%r1433, 4;
	@%p241 bra 	$L__BB0_159;
	mul.lo.s16 	%rs902, %rs13, 5;
	cvt.s16.s8 	%rs903, %rs902;
	mul.lo.s16 	%rs904, %rs903, -69;
	shr.u16 	%rs905, %rs904, 8;
	add.s16 	%rs906, %rs905, %rs902;
	and.b16  	%rs907, %rs906, 128;
	shr.u16 	%rs908, %rs907, 7;
	cvt.s16.s8 	%rs909, %rs906;
	shr.s16 	%rs910, %rs909, 3;
	add.s16 	%rs911, %rs910, %rs908;
	mul.lo.s16 	%rs912, %rs911, 11;
	sub.s16 	%rs913, %rs902, %rs912;
	cvt.s16.s8 	%rs914, %rs913;
	cvt.u32.u16 	%r1102, %rs913;
	cvt.s32.s8 	%r1103, %r1102;
	setp.lt.s16 	%p242, %rs914, 0;
	selp.b32 	%r1104, 11, 0, %p242;
	add.s32 	%r1105, %r1104, %r1103;
	setp.eq.s32 	%p243, %r1105, 1;
	mov.b32 	%r1433, 5;
	@%p243 bra 	$L__BB0_159;
	mul.lo.s16 	%rs915, %rs13, 6;
	cvt.s16.s8 	%rs916, %rs915;
	mul.lo.s16 	%rs917, %rs916, -69;
	shr.u16 	%rs918, %rs917, 8;
	add.s16 	%rs919, %rs918, %rs915;
	and.b16  	%rs920, %rs919, 128;
	shr.u16 	%rs921, %rs920, 7;
	cvt.s16.s8 	%rs922, %rs919;
	shr.s16 	%rs923, %rs922, 3;
	add.s16 	%rs924, %rs923, %rs921;
	mul.lo.s16 	%rs925, %rs924, 11;
	sub.s16 	%rs926, %rs915, %rs925;
	cvt.s16.s8 	%rs927, %rs926;
	cvt.u32.u16 	%r1107, %rs926;
	cvt.s32.s8 	%r1108, %r1107;
	setp.lt.s16 	%p244, %rs927, 0;
	selp.b32 	%r1109, 11, 0, %p244;
	add.s32 	%r1110, %r1109, %r1108;
	setp.eq.s32 	%p245, %r1110, 1;
	mov.b32 	%r1433, 6;
	@%p245 bra 	$L__BB0_159;
	mul.lo.s16 	%rs928, %rs13, 7;
	mul.hi.s16 	%rs929, %rs928, 5958;
	shr.u16 	%rs930, %rs929, 15;
	add.s16 	%rs931, %rs929, %rs930;
	mul.lo.s16 	%rs932, %rs931, 11;
	sub.s16 	%rs933, %rs928, %rs932;
	cvt.s32.s16 	%r1112, %rs933;
	setp.lt.s16 	%p246, %rs933, 0;
	selp.b32 	%r1113, 11, 0, %p246;
	add.s32 	%r1114, %r1113, %r1112;
	setp.eq.s32 	%p247, %r1114, 1;
	mov.b32 	%r1433, 7;
	@%p247 bra 	$L__BB0_159;
	shl.b16 	%rs934, %rs13, 3;
	mul.hi.s16 	%rs935, %rs934, 5958;
	shr.u16 	%rs936, %rs935, 15;
	add.s16 	%rs937, %rs935, %rs936;
	mul.lo.s16 	%rs938, %rs937, 11;
	sub.s16 	%rs939, %rs934, %rs938;
	cvt.s32.s16 	%r1116, %rs939;
	setp.lt.s16 	%p248, %rs939, 0;
	selp.b32 	%r1117, 11, 0, %p248;
	add.s32 	%r1118, %r1117, %r1116;
	setp.eq.s32 	%p249, %r1118, 1;
	mov.b32 	%r1433, 8;
	@%p249 bra 	$L__BB0_159;
	mul.lo.s16 	%rs940, %rs13, 9;
	mul.hi.s16 	%rs941, %rs940, 5958;
	shr.u16 	%rs942, %rs941, 15;
	add.s16 	%rs943, %rs941, %rs942;
	mul.lo.s16 	%rs944, %rs943, 11;
	sub.s16 	%rs945, %rs940, %rs944;
	cvt.s32.s16 	%r1120, %rs945;
	setp.lt.s16 	%p250, %rs945, 0;
	selp.b32 	%r1121, 11, 0, %p250;
	add.s32 	%r1122, %r1121, %r1120;
	setp.eq.s32 	%p251, %r1122, 1;
	mov.b32 	%r1433, 9;
	@%p251 bra 	$L__BB0_159;
	mul.lo.s16 	%rs946, %rs13, 10;
	mul.hi.s16 	%rs947, %rs946, 5958;
	shr.u16 	%rs948, %rs947, 15;
	add.s16 	%rs949, %rs947, %rs948;
	mul.lo.s16 	%rs950, %rs949, 11;
	sub.s16 	%rs951, %rs946, %rs950;
	cvt.s32.s16 	%r1123, %rs951;
	setp.lt.s16 	%p252, %rs951, 0;
	selp.b32 	%r1124, 11, 0, %p252;
	add.s32 	%r1125, %r1124, %r1123;
	setp.eq.s32 	%p253, %r1125, 1;
	selp.b32 	%r1433, 10, 0, %p253;
$L__BB0_159:
	mul.lo.s32 	%r1127, %r170, %r170;
	mad.lo.s32 	%r1128, %r1127, 3, 3;
	mul.hi.s32 	%r1129, %r1128, 780903145;
	shr.u32 	%r1130, %r1129, 31;
	shr.s32 	%r1131, %r1129, 1;
	add.s32 	%r1132, %r1131, %r1130;
	mul.lo.s32 	%r1133, %r1132, 11;
	sub.s32 	%r1134, %r1128, %r1133;
	shr.s32 	%r1135, %r1134, 31;
	and.b32  	%r1136, %r1135, 11;
	add.s32 	%r1137, %r1136, %r1134;
	mul.lo.s32 	%r1138, %r1433, %r1137;
	cvt.u16.u32 	%rs952, %r1138;
	mul.hi.s16 	%rs953, %rs952, 5958;
	shr.u16 	%rs954, %rs953, 15;
	add.s16 	%rs955, %rs953, %rs954;
	mul.lo.s16 	%rs956, %rs955, 11;
	sub.s16 	%rs957, %rs952, %rs956;
	cvt.s32.s16 	%r1139, %rs957;
	setp.lt.s16 	%p254, %rs957, 0;
	selp.b32 	%r1140, 11, 0, %p254;
	add.s32 	%r1141, %r1140, %r1139;
	mul.lo.s32 	%r1142, %r1141, %r1141;
	shl.b32 	%r1143, %r170, 1;
	sub.s32 	%r1144, %r1142, %r1143;
	mul.hi.s32 	%r1145, %r1144, 780903145;
	shr.u32 	%r1146, %r1145, 31;
	shr.s32 	%r1147, %r1145, 1;
	add.s32 	%r1148, %r1147, %r1146;
	mul.lo.s32 	%r1149, %r1148, 11;
	sub.s32 	%r1150, %r1144, %r1149;
	shr.s32 	%r1151, %r1150, 31;
	and.b32  	%r1152, %r1151, 11;
	add.s32 	%r1431, %r1152, %r1150;
	sub.s32 	%r1153, %r170, %r1431;
	mul.lo.s32 	%r1154, %r1153, %r1141;
	sub.s32 	%r1155, %r1154, %r171;
	mul.hi.s32 	%r1156, %r1155, 780903145;
	shr.u32 	%r1157, %r1156, 31;
	shr.s32 	%r1158, %r1156, 1;
	add.s32 	%r1159, %r1158, %r1157;
	mul.lo.s32 	%r1160, %r1159, 11;
	sub.s32 	%r1161, %r1155, %r1160;
	shr.s32 	%r1162, %r1161, 31;
	and.b32  	%r1163, %r1162, 11;
	add.s32 	%r1432, %r1163, %r1161;
	mov.b32 	%r1437, 0;
$L__BB0_160:
	mov.u32 	%r1455, %r1437;
	add.s32 	%r1430, %r1430, 1;
	setp.ne.s32 	%p255, %r1430, 0;
	@%p255 bra 	$L__BB0_147;
$L__BB0_161:
	st.shared.u32 	[%r164], %r1431;
	st.shared.u32 	[%r164+4], %r1432;
	st.shared.u32 	[%r164+8], %r1437;
$L__BB0_162:
	setp.ne.s32 	%p256, %r1, 0;
	@%p256 bra 	$L__BB0_196;
	setp.lt.s32 	%p257, %r217, 1;
	mov.b32 	%r1448, 1;
	mov.u32 	%r1453, %r1448;
	mov.b32 	%r1447, 0;
	mov.u32 	%r1446, %r1447;
	@%p257 bra 	$L__BB0_195;
	mov.u32 	%r1168, _ZZ15pippengerKernelPKiiPK7ECPointPS1_iS4_E7buckets;
	add.s32 	%r1440, %r1168, 4;
	neg.s32 	%r1441, %r217;
	mov.b32 	%r1446, 0;
	mov.u32 	%r1447, %r1446;
$L__BB0_165:
	mov.u32 	%r188, %r1447;
	mov.u32 	%r187, %r1446;
	ld.volatile.shared.u32 	%r189, [%r1440+4];
	mov.u32 	%r1448, %r1453;
	setp.eq.s32 	%p258, %r189, 1;
	setp.eq.s32 	%p259, %r1448, 1;
	and.pred  	%p260, %p258, %p259;
	selp.b32 	%r1446, -1, %r187, %p260;
	selp.b32 	%r1447, -1, %r188, %p260;
	@%p258 bra 	$L__BB0_194;
	setp.ne.s32 	%p261, %r1448, 1;
	@%p261 bra 	$L__BB0_168;
	ld.shared.u32 	%r1446, [%r1440+-4];
	ld.shared.u32 	%r1447, [%r1440];
	mov.u32 	%r1448, %r189;
	bra.uni 	$L__BB0_194;
$L__BB0_168:
	ld.shared.u32 	%r195, [%r1440+-4];
	setp.ne.s32 	%p262, %r187, %r195;
	@%p262 bra 	$L__BB0_183;
	ld.shared.u32 	%r1266, [%r1440];
	setp.eq.s32 	%p285, %r1266, %r188;
	mov.b32 	%r1448, 1;
	mov.b32 	%r1446, -1;
	mov.u32 	%r1447, %r1446;
	@%p285 bra 	$L__BB0_170;
	bra.uni 	$L__BB0_194;
$L__BB0_170:
	setp.eq.s32 	%p286, %r188, 0;
	mov.u32 	%r1447, %r1446;
	@%p286 bra 	$L__BB0_194;
	ld.volatile.shared.u32 	%r1271, [%r1440+4];
	setp.eq.s32 	%p287, %r1271, 1;
	mov.u32 	%r1447, %r1446;
	@%p287 bra 	$L__BB0_194;
	shl.b32 	%r1273, %r188, 1;
	mul.hi.s32 	%r1274, %r1273, 780903145;
	shr.u32 	%r1275, %r1274, 31;
	shr.s32 	%r1276, %r1274, 1;
	add.s32 	%r1277, %r1276, %r1275;
	mul.lo.s32 	%r1278, %r1277, 11;
	sub.s32 	%r1279, %r1273, %r1278;
	shr.s32 	%r1280, %r1279, 31;
	and.b32  	%r1281, %r1280, 11;
	add.s32 	%r1282, %r1281, %r1279;
	cvt.u16.u32 	%rs1076, %r1282;
	mul.lo.s16 	%rs1077, %rs1076, -69;
	shr.u16 	%rs1078, %rs1077, 8;
	add.s16 	%rs1079, %rs1078, %rs1076;
	and.b16  	%rs1080, %rs1079, 128;
	shr.u16 	%rs1081, %rs1080, 7;
	cvt.s16.s8 	%rs1082, %rs1079;
	shr.s16 	%rs1083, %rs1082, 3;
	add.s16 	%rs1084, %rs1083, %rs1081;
	mul.lo.s16 	%rs1085, %rs1084, 11;
	sub.s16 	%rs1086, %rs1076, %rs1085;
	cvt.s16.s8 	%rs1087, %rs1086;
	cvt.u32.u16 	%r1283, %rs1086;
	cvt.s32.s8 	%r1284, %r1283;
	setp.lt.s16 	%p288, %rs1087, 0;
	selp.b32 	%r1285, 11, 0, %p288;
	add.s32 	%r199, %r1285, %r1284;
	cvt.u16.u32 	%rs16, %r199;
	mul.lo.s16 	%rs1088, %rs16, -69;
	shr.u16 	%rs1089, %rs1088, 8;
	add.s16 	%rs1090, %rs1089, %rs16;
	and.b16  	%rs1091, %rs1090, 128;
	shr.u16 	%rs1092, %rs1091, 7;
	cvt.s16.s8 	%rs1093, %rs1090;
	shr.s16 	%rs1094, %rs1093, 3;
	add.s16 	%rs1095, %rs1094, %rs1092;
	mul.lo.s16 	%rs1096, %rs1095, 11;
	sub.s16 	%rs1097, %rs16, %rs1096;
	cvt.s16.s8 	%rs1098, %rs1097;
	cvt.u32.u16 	%r1286, %rs1097;
	cvt.s32.s8 	%r1287, %r1286;
	setp.lt.s16 	%p289, %rs1098, 0;
	selp.b32 	%r1288, 11, 0, %p289;
	add.s32 	%r1289, %r1288, %r1287;
	setp.eq.s32 	%p290, %r1289, 1;
	mov.b32 	%r1444, 1;
	@%p290 bra 	$L__BB0_182;
	shl.b16 	%rs1099, %rs16, 1;
	cvt.s16.s8 	%rs1100, %rs1099;
	mul.lo.s16 	%rs1101, %rs1100, -69;
	shr.u16 	%rs1102, %rs1101, 8;
	add.s16 	%rs1103, %rs1102, %rs1099;
	and.b16  	%rs1104, %rs1103, 128;
	shr.u16 	%rs1105, %rs1104, 7;
	cvt.s16.s8 	%rs1106, %rs1103;
	shr.s16 	%rs1107, %rs1106, 3;
	add.s16 	%rs1108, %rs1107, %rs1105;
	mul.lo.s16 	%rs1109, %rs1108, 11;
	sub.s16 	%rs1110, %rs1099, %rs1109;
	cvt.s16.s8 	%rs1111, %rs1110;
	cvt.u32.u16 	%r1291, %rs1110;
	cvt.s32.s8 	%r1292, %r1291;
	setp.lt.s16 	%p291, %rs1111, 0;
	selp.b32 	%r1293, 11, 0, %p291;
	add.s32 	%r1294, %r1293, %r1292;
	setp.eq.s32 	%p292, %r1294, 1;
	mov.b32 	%r1444, 2;
	@%p292 bra 	$L__BB0_182;
	mul.lo.s16 	%rs1112, %rs16, 3;
	cvt.s16.s8 	%rs1113, %rs1112;
	mul.lo.s16 	%rs1114, %rs1113, -69;
	shr.u16 	%rs1115, %rs1114, 8;
	add.s16 	%rs1116, %rs1115, %rs1112;
	and.b16  	%rs1117, %rs1116, 128;
	shr.u16 	%rs1118, %rs1117, 7;
	cvt.s16.s8 	%rs1119, %rs1116;
	shr.s16 	%rs1120, %rs1119, 3;
	add.s16 	%rs1121, %rs1120, %rs1118;
	mul.lo.s16 	%rs1122, %rs1121, 11;
	sub.s16 	%rs1123, %rs1112, %rs1122;
	cvt.s16.s8 	%rs1124, %rs1123;
	cvt.u32.u16 	%r1296, %rs1123;
	cvt.s32.s8 	%r1297, %r1296;
	setp.lt.s16 	%p293, %rs1124, 0;
	selp.b32 	%r1298, 11, 0, %p293;
	add.s32 	%r1299, %r1298, %r1297;
	setp.eq.s32 	%p294, %r1299, 1;
	mov.b32 	%r1444, 3;
	@%p294 bra 	$L__BB0_182;
	shl.b16 	%rs1125, %rs16, 2;
	cvt.s16.s8 	%rs1126, %rs1125;
	mul.lo.s16 	%rs1127, %rs1126, -69;
	shr.u16 	%rs1128, %rs1127, 8;
	add.s16 	%rs1129, %rs1128, %rs1125;
	and.b16  	%rs1130, %rs1129, 128;
	shr.u16 	%rs1131, %rs1130, 7;
	cvt.s16.s8 	%rs1132, %rs1129;
	shr.s16 	%rs1133, %rs1132, 3;
	add.s16 	%rs1134, %rs1133, %rs1131;
	mul.lo.s16 	%rs1135, %rs1134, 11;
	sub.s16 	%rs1136, %rs1125, %rs1135;
	cvt.s16.s8 	%rs1137, %rs1136;
	cvt.u32.u16 	%r1301, %rs1136;
	cvt.s32.s8 	%r1302, %r1301;
	setp.lt.s16 	%p295, %rs1137, 0;
	selp.b32 	%r1303, 11, 0, %p295;
	add.s32 	%r1304, %r1303, %r1302;
	setp.eq.s32 	%p296, %r1304, 1;
	mov.b32 	%r1444, 4;
	@%p296 bra 	$L__BB0_182;
	mul.lo.s16 	%rs1138, %rs16, 5;
	cvt.s16.s8 	%rs1139, %rs1138;
	mul.lo.s16 	%rs1140, %rs1139, -69;
	shr.u16 	%rs1141, %rs1140, 8;
	add.s16 	%rs1142, %rs1141, %rs1138;
	and.b16  	%rs1143, %rs1142, 128;
	shr.u16 	%rs1144, %rs1143, 7;
	cvt.s16.s8 	%rs1145, %rs1142;
	shr.s16 	%rs1146, %rs1145, 3;
	add.s16 	%rs1147, %rs1146, %rs1144;
	mul.lo.s16 	%rs1148, %rs1147, 11;
	sub.s16 	%rs1149, %rs1138, %rs1148;
	cvt.s16.s8 	%rs1150, %rs1149;
	cvt.u32.u16 	%r1306, %rs1149;
	cvt.s32.s8 	%r1307, %r1306;
	setp.lt.s16 	%p297, %rs1150, 0;
	selp.b32 	%r1308, 11, 0, %p297;
	add.s32 	%r1309, %r1308, %r1307;
	setp.eq.s32 	%p298, %r1309, 1;
	mov.b32 	%r1444, 5;
	@%p298 bra 	$L__BB0_182;
	mul.lo.s16 	%rs1151, %rs16, 6;
	cvt.s16.s8 	%rs1152, %rs1151;
	mul.lo.s16 	%rs1153, %rs1152, -69;
	shr.u16 	%rs1154, %rs1153, 8;
	add.s16 	%rs1155, %rs1154, %rs1151;
	and.b16  	%rs1156, %rs1155, 128;
	shr.u16 	%rs1157, %rs1156, 7;
	cvt.s16.s8 	%rs1158, %rs1155;
	shr.s16 	%rs1159, %rs1158, 3;
	add.s16 	%rs1160, %rs1159, %rs1157;
	mul.lo.s16 	%rs1161, %rs1160, 11;
	sub.s16 	%rs1162, %rs1151, %rs1161;
	cvt.s16.s8 	%rs1163, %rs1162;
	cvt.u32.u16 	%r1311, %rs1162;
	cvt.s32.s8 	%r1312, %r1311;
	setp.lt.s16 	%p299, %rs1163, 0;
	selp.b32 	%r1313, 11, 0, %p299;
	add.s32 	%r1314, %r1313, %r1312;
	setp.eq.s32 	%p300, %r1314, 1;
	mov.b32 	%r1444, 6;
	@%p300 bra 	$L__BB0_182;
	mul.lo.s16 	%rs1164, %rs16, 7;
	mul.hi.s16 	%rs1165, %rs1164, 5958;
	shr.u16 	%rs1166, %rs1165, 15;
	add.s16 	%rs1167, %rs1165, %rs1166;
	mul.lo.s16 	%rs1168, %rs1167, 11;
	sub.s16 	%rs1169, %rs1164, %rs1168;
	cvt.s32.s16 	%r1316, %rs1169;
	setp.lt.s16 	%p301, %rs1169, 0;
	selp.b32 	%r1317, 11, 0, %p301;
	add.s32 	%r1318, %r1317, %r1316;
	setp.eq.s32 	%p302, %r1318, 1;
	mov.b32 	%r1444, 7;
	@%p302 bra 	$L__BB0_182;
	shl.b16 	%rs1170, %rs16, 3;
	mul.hi.s16 	%rs1171, %rs1170, 5958;
	shr.u16 	%rs1172, %rs1171, 15;
	add.s16 	%rs1173, %rs1171, %rs1172;
	mul.lo.s16 	%rs1174, %rs1173, 11;
	sub.s16 	%rs1175, %rs1170, %rs1174;
	cvt.s32.s16 	%r1320, %rs1175;
	setp.lt.s16 	%p303, %rs1175, 0;
	selp.b32 	%r1321, 11, 0, %p303;
	add.s32 	%r1322, %r1321, %r1320;
	setp.eq.s32 	%p304, %r1322, 1;
	mov.b32 	%r1444, 8;
	@%p304 bra 	$L__BB0_182;
	mul.lo.s16 	%rs1176, %rs16, 9;
	mul.hi.s16 	%rs1177, %rs1176, 5958;
	shr.u16 	%rs1178, %rs1177, 15;
	add.s16 	%rs1179, %rs1177, %rs1178;
	mul.lo.s16 	%rs1180, %rs1179, 11;
	sub.s16 	%rs1181, %rs1176, %rs1180;
	cvt.s32.s16 	%r1324, %rs1181;
	setp.lt.s16 	%p305, %rs1181, 0;
	selp.b32 	%r1325, 11, 0, %p305;
	add.s32 	%r1326, %r1325, %r1324;
	setp.eq.s32 	%p306, %r1326, 1;
	mov.b32 	%r1444, 9;
	@%p306 bra 	$L__BB0_182;
	mul.lo.s16 	%rs1182, %rs16, 10;
	mul.hi.s16 	%rs1183, %rs1182, 5958;
	shr.u16 	%rs1184, %rs1183, 15;
	add.s16 	%rs1185, %rs1183, %rs1184;
	mul.lo.s16 	%rs1186, %rs1185, 11;
	sub.s16 	%rs1187, %rs1182, %rs1186;
	cvt.s32.s16 	%r1327, %rs1187;
	setp.lt.s16 	%p307, %rs1187, 0;
	selp.b32 	%r1328, 11, 0, %p307;
	add.s32 	%r1329, %r1328, %r1327;
	setp.eq.s32 	%p308, %r1329, 1;
	selp.b32 	%r1444, 10, 0, %p308;
$L__BB0_182:
	mul.lo.s32 	%r1331, %r187, %r187;
	mad.lo.s32 	%r1332, %r1331, 3, 3;
	mul.hi.s32 	%r1333, %r1332, 780903145;
	shr.u32 	%r1334, %r1333, 31;
	shr.s32 	%r1335, %r1333, 1;
	add.s32 	%r1336, %r1335, %r1334;
	mul.lo.s32 	%r1337, %r1336, 11;
	sub.s32 	%r1338, %r1332, %r1337;
	shr.s32 	%r1339, %r1338, 31;
	and.b32  	%r1340, %r1339, 11;
	add.s32 	%r1341, %r1340, %r1338;
	mul.lo.s32 	%r1342, %r1444, %r1341;
	cvt.u16.u32 	%rs1188, %r1342;
	mul.hi.s16 	%rs1189, %rs1188, 5958;
	shr.u16 	%rs1190, %rs1189, 15;
	add.s16 	%rs1191, %rs1189, %rs1190;
	mul.lo.s16 	%rs1192, %rs1191, 11;
	sub.s16 	%rs1193, %rs1188, %rs1192;
	cvt.s32.s16 	%r1343, %rs1193;
	setp.lt.s16 	%p309, %rs1193, 0;
	selp.b32 	%r1344, 11, 0, %p309;
	add.s32 	%r1345, %r1344, %r1343;
	mul.lo.s32 	%r1346, %r1345, %r1345;
	shl.b32 	%r1347, %r187, 1;
	sub.s32 	%r1348, %r1346, %r1347;
	mul.hi.s32 	%r1349, %r1348, 780903145;
	shr.u32 	%r1350, %r1349, 31;
	shr.s32 	%r1351, %r1349, 1;
	add.s32 	%r1352, %r1351, %r1350;
	mul.lo.s32 	%r1353, %r1352, 11;
	sub.s32 	%r1354, %r1348, %r1353;
	shr.s32 	%r1355, %r1354, 31;
	and.b32  	%r1356, %r1355, 11;
	add.s32 	%r1446, %r1356, %r1354;
	sub.s32 	%r1357, %r187, %r1446;
	mul.lo.s32 	%r1358, %r1357, %r1345;
	sub.s32 	%r1359, %r1358, %r188;
	mul.hi.s32 	%r1360, %r1359, 780903145;
	shr.u32 	%r1361, %r1360, 31;
	shr.s32 	%r1362, %r1360, 1;
	add.s32 	%r1363, %r1362, %r1361;
	mul.lo.s32 	%r1364, %r1363, 11;
	sub.s32 	%r1365, %r1359, %r1364;
	shr.s32 	%r1366, %r1365, 31;
	and.b32  	%r1367, %r1366, 11;
	add.s32 	%r1447, %r1367, %r1365;
	mov.b32 	%r1448, 0;
	bra.uni 	$L__BB0_194;
$L__BB0_183:
	ld.shared.u32 	%r196, [%r1440];
	sub.s32 	%r1171, %r188, %r196;
	mul.hi.s32 	%r1172, %r1171, 780903145;
	shr.u32 	%r1173, %r1172, 31;
	shr.s32 	%r1174, %r1172, 1;
	add.s32 	%r1175, %r1174, %r1173;
	mul.lo.s32 	%r1176, %r1175, 11;
	sub.s32 	%r197, %r1171, %r1176;
	sub.s32 	%r1177, %r187, %r195;
	mul.hi.s32 	%r1178, %r1177, 780903145;
	shr.u32 	%r1179, %r1178, 31;
	shr.s32 	%r1180, %r1178, 1;
	add.s32 	%r1181, %r1180, %r1179;
	mul.lo.s32 	%r1182, %r1181, 11;
	sub.s32 	%r1183, %r1177, %r1182;
	shr.s32 	%r1184, %r1183, 31;
	and.b32  	%r1185, %r1184, 11;
	add.s32 	%r1186, %r1185, %r1183;
	cvt.u16.u32 	%rs958, %r1186;
	mul.lo.s16 	%rs959, %rs958, -69;
	shr.u16 	%rs960, %rs959, 8;
	add.s16 	%rs961, %rs960, %rs958;
	and.b16  	%rs962, %rs961, 128;
	shr.u16 	%rs963, %rs962, 7;
	cvt.s16.s8 	%rs964, %rs961;
	shr.s16 	%rs965, %rs964, 3;
	add.s16 	%rs966, %rs965, %rs963;
	mul.lo.s16 	%rs967, %rs966, 11;
	sub.s16 	%rs968, %rs958, %rs967;
	cvt.s16.s8 	%rs969, %rs968;
	cvt.u32.u16 	%r1187, %rs968;
	cvt.s32.s8 	%r1188, %r1187;
	setp.lt.s16 	%p263, %rs969, 0;
	selp.b32 	%r1189, 11, 0, %p263;
	add.s32 	%r198, %r1189, %r1188;
	cvt.u16.u32 	%rs15, %r198;
	mul.lo.s16 	%rs970, %rs15, -69;
	shr.u16 	%rs971, %rs970, 8;
	add.s16 	%rs972, %rs971, %rs15;
	and.b16  	%rs973, %rs972, 128;
	shr.u16 	%rs974, %rs973, 7;
	cvt.s16.s8 	%rs975, %rs972;
	shr.s16 	%rs976, %rs975, 3;
	add.s16 	%rs977, %rs976, %rs974;
	mul.lo.s16 	%rs978, %rs977, 11;
	sub.s16 	%rs979, %rs15, %rs978;
	cvt.s16.s8 	%rs980, %rs979;
	cvt.u32.u16 	%r1190, %rs979;
	cvt.s32.s8 	%r1191, %r1190;
	setp.lt.s16 	%p264, %rs980, 0;
	selp.b32 	%r1192, 11, 0, %p264;
	add.s32 	%r1193, %r1192, %r1191;
	setp.eq.s32 	%p265, %r1193, 1;
	mov.b32 	%r1445, 1;
	@%p265 bra 	$L__BB0_193;
	shl.b16 	%rs981, %rs15, 1;
	cvt.s16.s8 	%rs982, %rs981;
	mul.lo.s16 	%rs983, %rs982, -69;
	shr.u16 	%rs984, %rs983, 8;
	add.s16 	%rs985, %rs984, %rs981;
	and.b16  	%rs986, %rs985, 128;
	shr.u16 	%rs987, %rs986, 7;
	cvt.s16.s8 	%rs988, %rs985;
	shr.s16 	%rs989, %rs988, 3;
	add.s16 	%rs990, %rs989, %rs987;
	mul.lo.s16 	%rs991, %rs990, 11;
	sub.s16 	%rs992, %rs981, %rs991;
	cvt.s16.s8 	%rs993, %rs992;
	cvt.u32.u16 	%r1195, %rs992;
	cvt.s32.s8 	%r1196, %r1195;
	setp.lt.s16 	%p266, %rs993, 0;
	selp.b32 	%r1197, 11, 0, %p266;
	add.s32 	%r1198, %r1197, %r1196;
	setp.eq.s32 	%p267, %r1198, 1;
	mov.b32 	%r1445, 2;
	@%p267 bra 	$L__BB0_193;
	mul.lo.s16 	%rs994, %rs15, 3;
	cvt.s16.s8 	%rs995, %rs994;
	mul.lo.s16 	%rs996, %rs995, -69;
	shr.u16 	%rs997, %rs996, 8;
	add.s16 	%rs998, %rs997, %rs994;
	and.b16  	%rs999, %rs998, 128;
	shr.u16 	%rs1000, %rs999, 7;
	cvt.s16.s8 	%rs1001, %rs998;
	shr.s16 	%rs1002, %rs1001, 3;
	add.s16 	%rs1003, %rs1002, %rs1000;
	mul.lo.s16 	%rs1004, %rs1003, 11;
	sub.s16 	%rs1005, %rs994, %rs1004;
	cvt.s16.s8 	%rs1006, %rs1005;
	cvt.u32.u16 	%r1200, %rs1005;
	cvt.s32.s8 	%r1201, %r1200;
	setp.lt.s16 	%p268, %rs1006, 0;
	selp.b32 	%r1202, 11, 0, %p268;
	add.s32 	%r1203, %r1202, %r1201;
	setp.eq.s32 	%p269, %r1203, 1;
	mov.b32 	%r1445, 3;
	@%p269 bra 	$L__BB0_193;
	shl.b16 	%rs1007, %rs15, 2;
	cvt.s16.s8 	%rs1008, %rs1007;
	mul.lo.s16 	%rs1009, %rs1008, -69;
	shr.u16 	%rs1010, %rs1009, 8;
	add.s16 	%rs1011, %rs1010, %rs1007;
	and.b16  	%rs1012, %rs1011, 128;
	shr.u16 	%rs1013, %rs1012, 7;
	cvt.s16.s8 	%rs1014, %rs1011;
	shr.s16 	%rs1015, %rs1014, 3;
	add.s16 	%rs1016, %rs1015, %rs1013;
	mul.lo.s16 	%rs1017, %rs1016, 11;
	sub.s16 	%rs1018, %rs1007, %rs1017;
	cvt.s16.s8 	%rs1019, %rs1018;
	cvt.u32.u16 	%r1205, %rs1018;
	cvt.s32.s8 	%r1206, %r1205;
	setp.lt.s16 	%p270, %rs1019, 0;
	selp.b32 	%r1207, 11, 0, %p270;
	add.s32 	%r1208, %r1207, %r1206;
	setp.eq.s32 	%p271, %r1208, 1;
	mov.b32 	%r1445, 4;
	@%p271 bra 	$L__BB0_193;
	mul.lo.s16 	%rs1020, %rs15, 5;
	cvt.s16.s8 	%rs1021, %rs1020;
	mul.lo.s16 	%rs1022, %rs1021, -69;
	shr.u16 	%rs1023, %rs1022, 8;
	add.s16 	%rs1024, %rs1023, %rs1020;
	and.b16  	%rs1025, %rs1024, 128;
	shr.u16 	%rs1026, %rs1025, 7;
	cvt.s16.s8 	%rs1027, %rs1024;
	shr.s16 	%rs1028, %rs1027, 3;
	add.s16 	%rs1029, %rs1028, %rs1026;
	mul.lo.s16 	%rs1030, %rs1029, 11;
	sub.s16 	%rs1031, %rs1020, %rs1030;
	cvt.s16.s8 	%rs1032, %rs1031;
	cvt.u32.u16 	%r1210, %rs1031;
	cvt.s32.s8 	%r1211, %r1210;
	setp.lt.s16 	%p272, %rs1032, 0;
	selp.b32 	%r1212, 11, 0, %p272;
	add.s32 	%r1213, %r1212, %r1211;
	setp.eq.s32 	%p273, %r1213, 1;
	mov.b32 	%r1445, 5;
	@%p273 bra 	$L__BB0_193;
	mul.lo.s16 	%rs1033, %rs15, 6;
	cvt.s16.s8 	%rs1034, %rs1033;
	mul.lo.s16 	%rs1035, %rs1034, -69;
	shr.u16 	%rs1036, %rs1035, 8;
	add.s16 	%rs1037, %rs1036, %rs1033;
	and.b16  	%rs1038, %rs1037, 128;
	shr.u16 	%rs1039, %rs1038, 7;
	cvt.s16.s8 	%rs1040, %rs1037;
	shr.s16 	%rs1041, %rs1040, 3;
	add.s16 	%rs1042, %rs1041, %rs1039;
	mul.lo.s16 	%rs1043, %rs1042, 11;
	sub.s16 	%rs1044, %rs1033, %rs1043;
	cvt.s16.s8 	%rs1045, %rs1044;
	cvt.u32.u16 	%r1215, %rs1044;
	cvt.s32.s8 	%r1216, %r1215;
	setp.lt.s16 	%p274, %rs1045, 0;
	selp.b32 	%r1217, 11, 0, %p274;
	add.s32 	%r1218, %r1217, %r1216;
	setp.eq.s32 	%p275, %r1218, 1;
	mov.b32 	%r1445, 6;
	@%p275 bra 	$L__BB0_193;
	mul.lo.s16 	%rs1046, %rs15, 7;
	mul.hi.s16 	%rs1047, %rs1046, 5958;
	shr.u16 	%rs1048, %rs1047, 15;
	add.s16 	%rs1049, %rs1047, %rs1048;
	mul.lo.s16 	%rs1050, %rs1049, 11;
	sub.s16 	%rs1051, %rs1046, %rs1050;
	cvt.s32.s16 	%r1220, %rs1051;
	setp.lt.s16 	%p276, %rs1051, 0;
	selp.b32 	%r1221, 11, 0, %p276;
	add.s32 	%r1222, %r1221, %r1220;
	setp.eq.s32 	%p277, %r1222, 1;
	mov.b32 	%r1445, 7;
	@%p277 bra 	$L__BB0_193;
	shl.b16 	%rs1052, %rs15, 3;
	mul.hi.s16 	%rs1053, %rs1052, 5958;
	shr.u16 	%rs1054, %rs1053, 15;
	add.s16 	%rs1055, %rs1053, %rs1054;
	mul.lo.s16 	%rs1056, %rs1055, 11;
	sub.s16 	%rs1057, %rs1052, %rs1056;
	cvt.s32.s16 	%r1224, %rs1057;
	setp.lt.s16 	%p278, %rs1057, 0;
	selp.b32 	%r1225, 11, 0, %p278;
	add.s32 	%r1226, %r1225, %r1224;
	setp.eq.s32 	%p279, %r1226, 1;
	mov.b32 	%r1445, 8;
	@%p279 bra 	$L__BB0_193;
	mul.lo.s16 	%rs1058, %rs15, 9;
	mul.hi.s16 	%rs1059, %rs1058, 5958;
	shr.u16 	%rs1060, %rs1059, 15;
	add.s16 	%rs1061, %rs1059, %rs1060;
	mul.lo.s16 	%rs1062, %rs1061, 11;
	sub.s16 	%rs1063, %rs1058, %rs1062;
	cvt.s32.s16 	%r1228, %rs1063;
	setp.lt.s16 	%p280, %rs1063, 0;
	selp.b32 	%r1229, 11, 0, %p280;
	add.s32 	%r1230, %r1229, %r1228;
	setp.eq.s32 	%p281, %r1230, 1;
	mov.b32 	%r1445, 9;
	@%p281 bra 	$L__BB0_193;
	mul.lo.s16 	%rs1064, %rs15, 10;
	mul.hi.s16 	%rs1065, %rs1064, 5958;
	shr.u16 	%rs1066, %rs1065, 15;
	add.s16 	%rs1067, %rs1065, %rs1066;
	mul.lo.s16 	%rs1068, %rs1067, 11;
	sub.s16 	%rs1069, %rs1064, %rs1068;
	cvt.s32.s16 	%r1231, %rs1069;
	setp.lt.s16 	%p282, %rs1069, 0;
	selp.b32 	%r1232, 11, 0, %p282;
	add.s32 	%r1233, %r1232, %r1231;
	setp.eq.s32 	%p283, %r1233, 1;
	selp.b32 	%r1445, 10, 0, %p283;
$L__BB0_193:
	shr.s32 	%r1235, %r197, 31;
	and.b32  	%r1236, %r1235, 11;
	add.s32 	%r1237, %r1236, %r197;
	mul.lo.s32 	%r1238, %r1445, %r1237;
	cvt.u16.u32 	%rs1070, %r1238;
	mul.hi.s16 	%rs1071, %rs1070, 5958;
	shr.u16 	%rs1072, %rs1071, 15;
	add.s16 	%rs1073, %rs1071, %rs1072;
	mul.lo.s16 	%rs1074, %rs1073, 11;
	sub.s16 	%rs1075, %rs1070, %rs1074;
	cvt.s32.s16 	%r1239, %rs1075;
	setp.lt.s16 	%p284, %rs1075, 0;
	selp.b32 	%r1240, 11, 0, %p284;
	add.s32 	%r1241, %r1240, %r1239;
	mul.lo.s32 	%r1242, %r1241, %r1241;
	add.s32 	%r1243, %r195, %r187;
	sub.s32 	%r1244, %r1242, %r1243;
	mul.hi.s32 	%r1245, %r1244, 780903145;
	shr.u32 	%r1246, %r1245, 31;
	shr.s32 	%r1247, %r1245, 1;
	add.s32 	%r1248, %r1247, %r1246;
	mul.lo.s32 	%r1249, %r1248, 11;
	sub.s32 	%r1250, %r1244, %r1249;
	shr.s32 	%r1251, %r1250, 31;
	and.b32  	%r1252, %r1251, 11;
	add.s32 	%r1446, %r1252, %r1250;
	sub.s32 	%r1253, %r195, %r1446;
	mul.lo.s32 	%r1254, %r1253, %r1241;
	sub.s32 	%r1255, %r1254, %r196;
	mul.hi.s32 	%r1256, %r1255, 780903145;
	shr.u32 	%r1257, %r1256, 31;
	shr.s32 	%r1258, %r1256, 1;
	add.s32 	%r1259, %r1258, %r1257;
	mul.lo.s32 	%r1260, %r1259, 11;
	sub.s32 	%r1261, %r1255, %r1260;
	shr.s32 	%r1262, %r1261, 31;
	and.b32  	%r1263, %r1262, 11;
	add.s32 	%r1447, %r1263, %r1261;
	mov.b32 	%r1448, 0;
$L__BB0_194:
	mov.u32 	%r1453, %r1448;
	add.s32 	%r1441, %r1441, 1;
	setp.ne.s32 	%p310, %r1441, 0;
	add.s32 	%r1440, %r1440, 12;
	@%p310 bra 	$L__BB0_165;
$L__BB0_195:
	ld.param.u64 	%rd76, [_Z15pippengerKernelPKiiPK7ECPointPS1_iS4__param_3];
	mov.u32 	%r1368, %ctaid.x;
	cvta.to.global.u64 	%rd70, %rd76;
	mul.wide.u32 	%rd71, %r1368, 12;
	add.s64 	%rd72, %rd70, %rd71;
	st.global.u32 	[%rd72], %r1446;
	st.global.u32 	[%rd72+4], %r1447;
	st.global.u32 	[%rd72+8], %r1448;
$L__BB0_196:
	bar.sync 	0;
	ret;
$L__BB0_197:
	mov.b32 	%r1059, 0;
	st.shared.u32 	[%r76], %r1059;
	st.shared.u32 	[%r76+4], %r1059;
	mov.b32 	%r1060, 1;
	st.shared.u32 	[%r76+8], %r1060;
	bra.uni 	$L__BB0_144;

}


// ===== COMPILED SASS (sm_100) =====

	.target	sm_100

	.elftype	@"ET_EXEC"


//--------------------- .note.nv.tkinfo           --------------------------
	.section	.note.nv.tkinfo,"",@"SHT_NOTE"
	.sectionflags	@"SHF_NOTE_NV_TKINFO"
	.tkinfo
        /*0018*/ 	.word	0x00000002
        /*0030*/ 	.string	""
        /*0030*/ 	.string	"ptxas"
        /*0030*/ 	.string	"Cuda compilation tools, release 13.0, V13.0.88"
        /*0030*/ 	.string	"Build cuda_13.0.r13.0/compiler.36424714_0"
        /*0030*/ 	.string	"-arch sm_100 -m 64 "



//--------------------- .note.nv.cuinfo           --------------------------
	.section	.note.nv.cuinfo,"",@"SHT_NOTE"
	.sectionflags	@"SHF_NOTE_NV_CUINFO"
        /*0018*/ 	.short	0x0002
        /*001a*/ 	.short	0x0064
        /*001c*/ 	.short	0x0082
	.zero		2


//--------------------- .nv.info                  --------------------------
	.section	.nv.info,"",@"SHT_CUDA_INFO"
	.align	4


	//----- nvinfo : EIATTR_REGCOUNT
	.align		4
        /*0000*/ 	.byte	0x04, 0x2f
        /*0002*/ 	.short	(.L_1 - .L_0)
	.align		4
.L_0:
        /*0004*/ 	.word	index@(_Z15pippengerKernelPKiiPK7ECPointPS1_iS4_)
        /*0008*/ 	.word	0x00000020


	//----- nvinfo : EIATTR_FRAME_SIZE
	.align		4
.L_1:
        /*000c*/ 	.byte	0x04, 0x11
        /*000e*/ 	.short	(.L_3 - .L_2)
	.align		4
.L_2:
        /*0010*/ 	.word	index@(_Z15pippengerKernelPKiiPK7ECPointPS1_iS4_)
        /*0014*/ 	.word	0x000003c0


	//----- nvinfo : EIATTR_MIN_STACK_SIZE
	.align		4
.L_3:
        /*0018*/ 	.byte	0x04, 0x12
        /*001a*/ 	.short	(.L_5 - .L_4)
	.align		4
.L_4:
        /*001c*/ 	.word	index@(_Z15pippengerKernelPKiiPK7ECPointPS1_iS4_)
        /*0020*/ 	.word	0x000003c0
.L_5:


//--------------------- .nv.compat                --------------------------
	.section	.nv.compat,"",@"SHT_CUDA_COMPAT_INFO"
	.align	4
        /*0000*/ 	.byte	0x02, 0x09, 0x00, 0x00, 0x02, 0x02, 0x01, 0x00, 0x02, 0x05, 0x05, 0x00, 0x03, 0x07, 0x01, 0x01
        /*0010*/ 	.byte	0x02, 0x03, 0x00, 0x00, 0x02, 0x06, 0x01, 0x00, 0x04, 0x0b, 0x08, 0x00, 0x09, 0x00, 0x00, 0x00
        /*0020*/ 	.byte	0x00, 0x00, 0x00, 0x00


//--------------------- .nv.info._Z15pippengerKernelPKiiPK7ECPointPS1_iS4_ --------------------------
	.section	.nv.info._Z15pippengerKernelPKiiPK7ECPointPS1_iS4_,"",@"SHT_CUDA_INFO"
	.sectionflags	@""
	.align	4


	//----- nvinfo : EIATTR_CUDA_API_VERSION
	.align		4
        /*0000*/ 	.byte	0x04, 0x37
        /*0002*/ 	.short	(.L_7 - .L_6)
.L_6:
        /*0004*/ 	.word	0x00000082


	//----- nvinfo : EIATTR_KPARAM_INFO
	.align		4
.L_7:
        /*0008*/ 	.byte	0x04, 0x17
        /*000a*/ 	.short	(.L_9 - .L_8)
.L_8:
        /*000c*/ 	.word	0x00000000
        /*0010*/ 	.short	0x0005
        /*0012*/ 	.short	0x0028
        /*0014*/ 	.byte	0x00, 0xf5, 0x21, 0x00


	//----- nvinfo : EIATTR_KPARAM_INFO
	.align		4
.L_9:
        /*0018*/ 	.byte	0x04, 0x17
        /*001a*/ 	.short	(.L_11 - .L_10)
.L_10:
        /*001c*/ 	.word	0x00000000
        /*0020*/ 	.short	0x0004
        /*0022*/ 	.short	0x0020
        /*0024*/ 	.byte	0x00, 0xf0, 0x11, 0x00


	//----- nvinfo : EIATTR_KPARAM_INFO
	.align		4
.L_11:
        /*0028*/ 	.byte	0x04, 0x17
        /*002a*/ 	.short	(.L_13 - .L_12)
.L_12:
        /*002c*/ 	.word	0x00000000
        /*0030*/ 	.short	0x0003
        /*0032*/ 	.short	0x0018
        /*0034*/ 	.byte	0x00, 0xf5, 0x21, 0x00


	//----- nvinfo : EIATTR_KPARAM_INFO
	.align		4
.L_13:
        /*0038*/ 	.byte	0x04, 0x17
        /*003a*/ 	.short	(.L_15 - .L_14)
.L_14:
        /*003c*/ 	.word	0x00000000
        /*0040*/ 	.short	0x0002
        /*0042*/ 	.short	0x0010
        /*0044*/ 	.byte	0x00, 0xf5, 0x21, 0x00


	//----- nvinfo : EIATTR_KPARAM_INFO
	.align		4
.L_15:
        /*0048*/ 	.byte	0x04, 0x17
        /*004a*/ 	.short	(.L_17 - .L_16)
.L_16:
        /*004c*/ 	.word	0x00000000
        /*0050*/ 	.short	0x0001
        /*0052*/ 	.short	0x0008
        /*0054*/ 	.byte	0x00, 0xf0, 0x11, 0x00


	//----- nvinfo : EIATTR_KPARAM_INFO
	.align		4
.L_17:
        /*0058*/ 	.byte	0x04, 0x17
        /*005a*/ 	.short	(.L_19 - .L_18)
.L_18:
        /*005c*/ 	.word	0x00000000
        /*0060*/ 	.short	0x0000
        /*0062*/ 	.short	0x0000
        /*0064*/ 	.byte	0x00, 0xf5, 0x21, 0x00


	//----- nvinfo : EIATTR_SPARSE_MMA_MASK
	.align		4
.L_19:
        /*0068*/ 	.byte	0x03, 0x50
        /*006a*/ 	.short	0x0000


	//----- nvinfo : EIATTR_MAXREG_COUNT
	.align		4
        /*006c*/ 	.byte	0x03, 0x1b
        /*006e*/ 	.short	0x00ff


	//----- nvinfo : EIATTR_NUM_BARRIERS
	.align		4
        /*0070*/ 	.byte	0x02, 0x4c
        /*0072*/ 	.byte	0x01
	.zero		1


	//----- nvinfo : EIATTR_MERCURY_ISA_VERSION
	.align		4
        /*0074*/ 	.byte	0x03, 0x5f
        /*0076*/ 	.short	0x0101


	//----- nvinfo : EIATTR_VRC_CTA_INIT_COUNT
	.align		4
        /*0078*/ 	.byte	0x02, 0x4a
	.zero		1
	.zero		1


	//----- nvinfo : EIATTR_EXIT_INSTR_OFFSETS
	.align		4
        /*007c*/ 	.byte	0x04, 0x1c
        /*007e*/ 	.short	(.L_21 - .L_20)


	//   ....[0]....
.L_20:
        /*0080*/ 	.word	0x0000d9e0


	//----- nvinfo : EIATTR_CRS_STACK_SIZE
	.align		4
.L_21:
        /*0084*/ 	.byte	0x04, 0x1e
        /*0086*/ 	.short	(.L_23 - .L_22)
.L_22:
        /*0088*/ 	.word	0x00000000


	//----- nvinfo : EIATTR_CBANK_PARAM_SIZE
	.align		4
.L_23:
        /*008c*/ 	.byte	0x03, 0x19
        /*008e*/ 	.short	0x0030


	//----- nvinfo : EIATTR_PARAM_CBANK
	.align		4
        /*0090*/ 	.byte	0x04, 0x0a
        /*0092*/ 	.short	(.L_25 - .L_24)
	.align		4
.L_24:
        /*0094*/ 	.word	index@(.nv.constant0._Z15pippengerKernelPKiiPK7ECPointPS1_iS4_)
        /*0098*/ 	.short	0x0380
        /*009a*/ 	.short	0x0030


	//----- nvinfo : EIATTR_SW_WAR
	.align		4
.L_25:
        /*009c*/ 	.byte	0x04, 0x36
        /*009e*/ 	.short	(.L_27 - .L_26)
.L_26:
        /*00a0*/ 	.word	0x00000008
.L_27:


//--------------------- .nv.callgraph             --------------------------
	.section	.nv.callgraph,"",@"SHT_CUDA_CALLGRAPH"
	.align	4
	.sectionentsize	8
	.align		4
        /*0000*/ 	.word	0x00000000
	.align		4
        /*0004*/ 	.word	0xffffffff
	.align		4
        /*0008*/ 	.word	0x00000000
	.align		4
        /*000c*/ 	.word	0xfffffffe
	.align		4
        /*0010*/ 	.word	0x00000000
	.align		4
        /*0014*/ 	.word	0xfffffffd
	.align		4
        /*0018*/ 	.word	0x00000000
	.align		4
        /*001c*/ 	.word	0xfffffffc


//--------------------- .text._Z15pippengerKernelPKiiPK7ECPointPS1_iS4_ --------------------------
	.section	.text._Z15pippengerKernelPKiiPK7ECPointPS1_iS4_,"ax",@progbits
	.align	128
        .global         _Z15pippengerKernelPKiiPK7ECPointPS1_iS4_
        .type           _Z15pippengerKernelPKiiPK7ECPointPS1_iS4_,@function
        .size           _Z15pippengerKernelPKiiPK7ECPointPS1_iS4_,(.L_x_75 - _Z15pippengerKernelPKiiPK7ECPointPS1_iS4_)
        .other          _Z15pippengerKernelPKiiPK7ECPointPS1_iS4_,@"STO_CUDA_ENTRY STV_DEFAULT"
_Z15pippengerKernelPKiiPK7ECPointPS1_iS4_:
.text._Z15pippengerKernelPKiiPK7ECPointPS1_iS4_:
[----:B------:R-:W0:Y:S01]  /*0000*/  LDC R1, c[0x0][0x37c] ;  /* 0x0000df00ff017b82 */ /* 0x000e220000000800 */
[----:B------:R-:W1:Y:S01]  /*0010*/  S2R R2, SR_TID.X ;  /* 0x0000000000027919 */ /* 0x000e620000002100 */
[----:B------:R-:W2:Y:S01]  /*0020*/  LDCU UR5, c[0x0][0x3a0] ;  /* 0x00007400ff0577ac */ /* 0x000ea20008000800 */
[----:B0-----:R-:W-:Y:S01]  /*0030*/  VIADD R1, R1, 0xfffffc40 ;  /* 0xfffffc4001017836 */ /* 0x001fe20000000000 */
[----:B------:R-:W0:Y:S01]  /*0040*/  S2R R3, SR_CTAID.X ;  /* 0x0000000000037919 */ /* 0x000e220000002500 */
[----:B------:R-:W3:Y:S01]  /*0050*/  LDCU.64 UR8, c[0x0][0x358] ;  /* 0x00006b00ff0877ac */ /* 0x000ee20008000a00 */
[----:B------:R-:W4:Y:S01]  /*0060*/  LDCU UR4, c[0x0][0x360] ;  /* 0x00006c00ff0477ac */ /* 0x000f220008000800 */
[----:B--2---:R-:W-:Y:S01]  /*0070*/  IMAD.U32 R0, RZ, RZ, UR5 ;  /* 0x00000005ff007e24 */ /* 0x004fe2000f8e00ff */
[----:B-1----:R-:W-:-:S13]  /*0080*/  ISETP.NE.AND P0, PT, R2, RZ, PT ;  /* 0x000000ff0200720c */ /* 0x002fda0003f05270 */
[----:B------:R-:W0:Y:S02]  /*0090*/  @!P0 LDC.64 R4, c[0x0][0x398] ;  /* 0x0000e600ff048b82 */ /* 0x000e240000000a00 */
[----:B0-----:R-:W-:-:S04]  /*00a0*/  @!P0 IMAD.WIDE.U32 R4, R3, 0xc, R4 ;  /* 0x0000000c03048825 */ /* 0x001fc800078e0004 */
[----:B----4-:R-:W-:Y:S01]  /*00b0*/  IMAD R3, R3, UR4, R2 ;  /* 0x0000000403037c24 */ /* 0x010fe2000f8e0202 */
[----:B---3--:R0:W-:Y:S04]  /*00c0*/  @!P0 STG.E desc[UR8][R4.64], RZ ;  /* 0x000000ff04008986 */ /* 0x0081e8000c101908 */
[----:B------:R0:W-:Y:S04]  /*00d0*/  @!P0 STG.E desc[UR8][R4.64+0x4], RZ ;  /* 0x000004ff04008986 */ /* 0x0001e8000c101908 */
[----:B------:R0:W-:Y:S01]  /*00e0*/  @!P0 STG.E desc[UR8][R4.64+0x8], RZ ;  /* 0x000008ff04008986 */ /* 0x0001e2000c101908 */
[----:B------:R-:W-:Y:S01]  /*00f0*/  BAR.SYNC.DEFER_BLOCKING 0x0 ;  /* 0x0000000000007b1d */ /* 0x000fe20000010000 */
[----:B------:R-:W-:-:S13]  /*0100*/  ISETP.GE.AND P0, PT, R0, 0x1, PT ;  /* 0x000000010000780c */ /* 0x000fda0003f06270 */
[----:B0-----:R-:W-:Y:S05]  /*0110*/  @!P0 BRA `(.L_x_0) ;  /* 0x00000004002c8947 */ /* 0x001fea0003800000 */
[C---:B------:R-:W-:Y:S01]  /*0120*/  ISETP.GE.U32.AND P0, PT, R0.reuse, 0x8, PT ;  /* 0x000000080000780c */ /* 0x040fe20003f06070 */
[----:B------:R-:W-:Y:S01]  /*0130*/  IMAD.MOV.U32 R26, RZ, RZ, RZ ;  /* 0x000000ffff1a7224 */ /* 0x000fe200078e00ff */
[----:B------:R-:W-:-:S04]  /*0140*/  LOP3.LUT R27, R0, 0x7, RZ, 0xc0, !PT ;  /* 0x00000007001b7812 */ /* 0x000fc800078ec0ff */
[----:B------:R-:W-:-:S07]  /*0150*/  ISETP.NE.AND P1, PT, R27, RZ, PT ;  /* 0x000000ff1b00720c */ /* 0x000fce0003f25270 */
[----:B------:R-:W-:Y:S06]  /*0160*/  @!P0 BRA `(.L_x_1) ;  /* 0x0000000000808947 */ /* 0x000fec0003800000 */
[----:B------:R-:W-:Y:S01]  /*0170*/  LOP3.LUT R26, R0, 0x7ffffff8, RZ, 0xc0, !PT ;  /* 0x7ffffff8001a7812 */ /* 0x000fe200078ec0ff */
[----:B------:R-:W-:Y:S02]  /*0180*/  VIADD R24, R1, 0x30 ;  /* 0x0000003001187836 */ /* 0x000fe40000000000 */
[----:B------:R-:W-:Y:S02]  /*0190*/  IMAD.MOV.U32 R14, RZ, RZ, 0x1 ;  /* 0x00000001ff0e7424 */ /* 0x000fe400078e00ff */
[----:B------:R-:W-:Y:S02]  /*01a0*/  IMAD.MOV.U32 R17, RZ, RZ, 0x1 ;  /* 0x00000001ff117424 */ /* 0x000fe400078e00ff */
[----:B------:R-:W-:Y:S02]  /*01b0*/  IMAD.MOV.U32 R20, RZ, RZ, 0x1 ;  /* 0x00000001ff147424 */ /* 0x000fe400078e00ff */
[----:B------:R-:W-:Y:S02]  /*01c0*/  IMAD.MOV.U32 R23, RZ, RZ, 0x1 ;  /* 0x00000001ff177424 */ /* 0x000fe400078e00ff */
[----:B------:R-:W-:-:S07]  /*01d0*/  IMAD.MOV R25, RZ, RZ, -R26 ;  /* 0x000000ffff197224 */ /* 0x000fce00078e0a1a */
.L_x_2:
[----:B------:R-:W-:Y:S01]  /*01e0*/  VIADD R25, R25, 0x8 ;  /* 0x0000000819197836 */ /* 0x000fe20000000000 */
[----:B------:R-:W-:Y:S01]  /*01f0*/  CS2R R4, SRZ ;  /* 0x0000000000047805 */ /* 0x000fe2000001ff00 */
[----:B------:R-:W-:Y:S01]  /*0200*/  IMAD.MOV.U32 R6, RZ, RZ, 0x1 ;  /* 0x00000001ff067424 */ /* 0x000fe200078e00ff */
[----:B------:R-:W-:Y:S01]  /*0210*/  CS2R R10, SRZ ;  /* 0x00000000000a7805 */ /* 0x000fe2000001ff00 */
[----:B------:R-:W-:Y:S01]  /*0220*/  IMAD.MOV.U32 R7, RZ, RZ, RZ ;  /* 0x000000ffff077224 */ /* 0x000fe200078e00ff */
[----:B------:R-:W-:Y:S01]  /*0230*/  ISETP.NE.AND P0, PT, R25, RZ, PT ;  /* 0x000000ff1900720c */ /* 0x000fe20003f05270 */
[----:B------:R-:W-:Y:S01]  /*0240*/  IMAD.MOV.U32 R8, RZ, RZ, RZ ;  /* 0x000000ffff087224 */ /* 0x000fe200078e00ff */
[----:B------:R-:W-:Y:S01]  /*0250*/  CS2R R12, SRZ ;  /* 0x00000000000c7805 */ /* 0x000fe2000001ff00 */
[----:B------:R-:W-:Y:S01]  /*0260*/  IMAD.MOV.U32 R9, RZ, RZ, 0x1 ;  /* 0x00000001ff097424 */ /* 0x000fe200078e00ff */
[----:B------:R0:W-:Y:S01]  /*0270*/  STL.128 [R24], R4 ;  /* 0x0000000418007387 */ /* 0x0001e20000100c00 */
[----:B------:R-:W-:Y:S01]  /*0280*/  IMAD.MOV.U32 R15, RZ, RZ, RZ ;  /* 0x000000ffff0f7224 */ /* 0x000fe200078e00ff */
[----:B------:R-:W-:Y:S01]  /*0290*/  CS2R R18, SRZ ;  /* 0x0000000000127805 */ /* 0x000fe2000001ff00 */
[----:B------:R-:W-:Y:S01]  /*02a0*/  IMAD.MOV.U32 R16, RZ, RZ, RZ ;  /* 0x000000ffff107224 */ /* 0x000fe200078e00ff */
[----:B------:R-:W-:Y:S01]  /*02b0*/  STL.128 [R24+0x10], R8 ;  /* 0x0000100818007387 */ /* 0x000fe20000100c00 */
[----:B------:R-:W-:-:S02]  /*02c0*/  IMAD.MOV.U32 R21, RZ, RZ, RZ ;  /* 0x000000ffff157224 */ /* 0x000fc400078e00ff */
[----:B------:R-:W-:Y:S01]  /*02d0*/  IMAD.MOV.U32 R22, RZ, RZ, RZ ;  /* 0x000000ffff167224 */ /* 0x000fe200078e00ff */
[----:B------:R-:W-:Y:S04]  /*02e0*/  STL.128 [R24+-0x30], R12 ;  /* 0xffffd00c18007387 */ /* 0x000fe80000100c00 */
[----:B------:R-:W-:Y:S01]  /*02f0*/  STL.128 [R24+-0x20], R16 ;  /* 0xffffe01018007387 */ /* 0x000fe20000100c00 */
[----:B0-----:R-:W-:-:S03]  /*0300*/  IMAD.MOV.U32 R4, RZ, RZ, 0x1 ;  /* 0x00000001ff047424 */ /* 0x001fc600078e00ff */
[----:B------:R-:W-:Y:S01]  /*0310*/  STL.128 [R24+-0x10], R20 ;  /* 0xfffff01418007387 */ /* 0x000fe20000100c00 */
[----:B------:R-:W-:Y:S02]  /*0320*/  IMAD.MOV.U32 R6, RZ, RZ, RZ ;  /* 0x000000ffff067224 */ /* 0x000fe400078e00ff */
[----:B------:R-:W-:-:S05]  /*0330*/  IMAD.MOV.U32 R7, RZ, RZ, 0x1 ;  /* 0x00000001ff077424 */ /* 0x000fca00078e00ff */
[----:B------:R0:W-:Y:S02]  /*0340*/  STL.128 [R24+0x20], R4 ;  /* 0x0000200418007387 */ /* 0x0001e40000100c00 */
[----:B0-----:R-:W-:Y:S01]  /*0350*/  VIADD R24, R24, 0x60 ;  /* 0x0000006018187836 */ /* 0x001fe20000000000 */
[----:B------:R-:W-:Y:S06]  /*0360*/  @P0 BRA `(.L_x_2) ;  /* 0xfffffffc009c0947 */ /* 0x000fec000383ffff */
.L_x_1:
[----:B------:R-:W-:Y:S05]  /*0370*/  @!P1 BRA `(.L_x_0) ;  /* 0x0000000000949947 */ /* 0x000fea0003800000 */
[----:B------:R-:W-:Y:S02]  /*0380*/  ISETP.GE.U32.AND P0, PT, R27, 0x4, PT ;  /* 0x000000041b00780c */ /* 0x000fe40003f06070 */
[----:B------:R-:W-:-:S04]  /*0390*/  LOP3.LUT R5, R0, 0x3, RZ, 0xc0, !PT ;  /* 0x0000000300057812 */ /* 0x000fc800078ec0ff */
[----:B------:R-:W-:-:S07]  /*03a0*/  ISETP.NE.AND P1, PT, R5, RZ, PT ;  /* 0x000000ff0500720c */ /* 0x000fce0003f25270 */
[----:B------:R-:W-:Y:S06]  /*03b0*/  @!P0 BRA `(.L_x_3) ;  /* 0x0000000000408947 */ /* 0x000fec0003800000 */
[----:B------:R-:W-:Y:S02]  /*03c0*/  IMAD R4, R26, 0xc, R1 ;  /* 0x0000000c1a047824 */ /* 0x000fe400078e0201 */
[----:B------:R-:W-:Y:S02]  /*03d0*/  IMAD.MOV.U32 R6, RZ, RZ, 0x1 ;  /* 0x00000001ff067424 */ /* 0x000fe400078e00ff */
[----:B------:R-:W-:Y:S01]  /*03e0*/  IMAD.MOV.U32 R7, RZ, RZ, RZ ;  /* 0x000000ffff077224 */ /* 0x000fe200078e00ff */
[----:B------:R0:W-:Y:S01]  /*03f0*/  STL.64 [R4], RZ ;  /* 0x000000ff04007387 */ /* 0x0001e20000100a00 */
[----:B------:R-:W-:Y:S02]  /*0400*/  IMAD.MOV.U32 R8, RZ, RZ, RZ ;  /* 0x000000ffff087224 */ /* 0x000fe400078e00ff */
[----:B------:R-:W-:Y:S01]  /*0410*/  IMAD.MOV.U32 R9, RZ, RZ, 0x1 ;  /* 0x00000001ff097424 */ /* 0x000fe200078e00ff */
[----:B------:R0:W-:Y:S01]  /*0420*/  STL.64 [R4+0x8], R6 ;  /* 0x0000080604007387 */ /* 0x0001e20000100a00 */
[----:B------:R-:W-:-:S02]  /*0430*/  IMAD.MOV.U32 R10, RZ, RZ, 0x1 ;  /* 0x00000001ff0a7424 */ /* 0x000fc400078e00ff */
[----:B------:R-:W-:Y:S01]  /*0440*/  IMAD.MOV.U32 R11, RZ, RZ, RZ ;  /* 0x000000ffff0b7224 */ /* 0x000fe200078e00ff */
[----:B------:R0:W-:Y:S01]  /*0450*/  STL.64 [R4+0x10], R8 ;  /* 0x0000100804007387 */ /* 0x0001e20000100a00 */
[----:B------:R-:W-:Y:S02]  /*0460*/  IMAD.MOV.U32 R12, RZ, RZ, RZ ;  /* 0x000000ffff0c7224 */ /* 0x000fe400078e00ff */
[----:B------:R-:W-:Y:S01]  /*0470*/  IMAD.MOV.U32 R13, RZ, RZ, 0x1 ;  /* 0x00000001ff0d7424 */ /* 0x000fe200078e00ff */
[----:B------:R0:W-:Y:S01]  /*0480*/  STL.64 [R4+0x20], R10 ;  /* 0x0000200a04007387 */ /* 0x0001e20000100a00 */
[----:B------:R-:W-:-:S03]  /*0490*/  VIADD R26, R26, 0x4 ;  /* 0x000000041a1a7836 */ /* 0x000fc60000000000 */
[----:B------:R0:W-:Y:S04]  /*04a0*/  STL.64 [R4+0x28], R12 ;  /* 0x0000280c04007387 */ /* 0x0001e80000100a00 */
[----:B------:R0:W-:Y:S02]  /*04b0*/  STL.64 [R4+0x18], RZ ;  /* 0x000018ff04007387 */ /* 0x0001e40000100a00 */
.L_x_3:
[----:B------:R-:W-:Y:S05]  /*04c0*/  @!P1 BRA `(.L_x_0) ;  /* 0x0000000000409947 */ /* 0x000fea0003800000 */
[----:B------:R-:W-:Y:S01]  /*04d0*/  ISETP.NE.AND P0, PT, R5, 0x1, PT ;  /* 0x000000010500780c */ /* 0x000fe20003f05270 */
[----:B0-----:R-:W-:Y:S01]  /*04e0*/  IMAD.MOV.U32 R7, RZ, RZ, RZ ;  /* 0x000000ffff077224 */ /* 0x001fe200078e00ff */
[----:B------:R-:W-:Y:S01]  /*04f0*/  LOP3.LUT R4, R0, 0x1, RZ, 0xc0, !PT ;  /* 0x0000000100047812 */ /* 0x000fe200078ec0ff */
[----:B------:R-:W-:-:S03]  /*0500*/  IMAD.MOV.U32 R8, RZ, RZ, RZ ;  /* 0x000000ffff087224 */ /* 0x000fc600078e00ff */
[----:B------:R-:W-:-:S07]  /*0510*/  ISETP.NE.U32.AND P1, PT, R4, 0x1, PT ;  /* 0x000000010400780c */ /* 0x000fce0003f25070 */
[C-C-:B------:R-:W-:Y:S02]  /*0520*/  @P0 IMAD R4, R26.reuse, 0xc, R1.reuse ;  /* 0x0000000c1a040824 */ /* 0x140fe400078e0201 */
[----:B------:R-:W-:Y:S02]  /*0530*/  @P0 IMAD.MOV.U32 R6, RZ, RZ, 0x1 ;  /* 0x00000001ff060424 */ /* 0x000fe400078e00ff */
[----:B------:R-:W-:Y:S01]  /*0540*/  @P0 VIADD R26, R26, 0x2 ;  /* 0x000000021a1a0836 */ /* 0x000fe20000000000 */
[----:B------:R1:W-:Y:S01]  /*0550*/  @P0 STL.64 [R4], RZ ;  /* 0x000000ff04000387 */ /* 0x0003e20000100a00 */
[----:B------:R-:W-:Y:S02]  /*0560*/  IMAD.MOV.U32 R9, RZ, RZ, R6 ;  /* 0x000000ffff097224 */ /* 0x000fe400078e0006 */
[----:B------:R-:W-:Y:S01]  /*0570*/  @!P1 IMAD.MOV.U32 R5, RZ, RZ, 0x1 ;  /* 0x00000001ff059424 */ /* 0x000fe200078e00ff */
[----:B------:R1:W-:Y:S01]  /*0580*/  @P0 STL.64 [R4+0x8], R6 ;  /* 0x0000080604000387 */ /* 0x0003e20000100a00 */
[----:B------:R-:W-:-:S03]  /*0590*/  @!P1 IMAD R26, R26, 0xc, R1 ;  /* 0x0000000c1a1a9824 */ /* 0x000fc600078e0201 */
[----:B------:R1:W-:Y:S04]  /*05a0*/  @P0 STL.64 [R4+0x10], R8 ;  /* 0x0000100804000387 */ /* 0x0003e80000100a00 */
[----:B------:R1:W-:Y:S04]  /*05b0*/  @!P1 STL [R26+0x8], R5 ;  /* 0x000008051a009387 */ /* 0x0003e80000100800 */
[----:B------:R1:W-:Y:S02]  /*05c0*/  @!P1 STL.64 [R26], RZ ;  /* 0x000000ff1a009387 */ /* 0x0003e40000100a00 */
.L_x_0:
[----:B------:R-:W2:Y:S01]  /*05d0*/  LDCU UR4, c[0x0][0x388] ;  /* 0x00007100ff0477ac */ /* 0x000ea20008000800 */
[----:B------:R-:W-:Y:S01]  /*05e0*/  BSSY.RECONVERGENT B0, `(.L_x_4) ;  /* 0x000033f000007945 */ /* 0x000fe20003800200 */
[----:B--2---:R-:W-:-:S13]  /*05f0*/  ISETP.GE.AND P0, PT, R3, UR4, PT ;  /* 0x0000000403007c0c */ /* 0x004fda000bf06270 */
[----:B------:R-:W-:Y:S05]  /*0600*/  @P0 BRA `(.L_x_5) ;  /* 0x0000003000f00947 */ /* 0x000fea0003800000 */
[----:B------:R-:W-:-:S13]  /*0610*/  ISETP.GE.AND P0, PT, R0, 0x8, PT ;  /* 0x000000080000780c */ /* 0x000fda0003f06270 */
[----:B------:R-:W-:Y:S05]  /*0620*/  @!P0 BRA `(.L_x_6) ;  /* 0x0000002400cc8947 */ /* 0x000fea0003800000 */
[----:B0-----:R-:W0:Y:S08]  /*0630*/  LDC.64 R10, c[0x0][0x380] ;  /* 0x0000e000ff0a7b82 */ /* 0x001e300000000a00 */
[----:B-1----:R-:W1:Y:S01]  /*0640*/  LDC.64 R4, c[0x0][0x390] ;  /* 0x0000e400ff047b82 */ /* 0x002e620000000a00 */
[----:B0-----:R-:W-:-:S05]  /*0650*/  IMAD.WIDE R10, R3, 0x4, R10 ;  /* 0x00000004030a7825 */ /* 0x001fca00078e020a */
[----:B------:R0:W5:Y:S01]  /*0660*/  LDG.E R6, desc[UR8][R10.64] ;  /* 0x000000080a067981 */ /* 0x000162000c1e1900 */
[----:B------:R-:W-:-:S04]  /*0670*/  SHF.R.S32.HI R7, RZ, 0x1f, R0 ;  /* 0x0000001fff077819 */ /* 0x000fc80000011400 */
[----:B------:R-:W-:Y:S01]  /*0680*/  LEA.HI R7, R7, R0, RZ, 0x3 ;  /* 0x0000000007077211 */ /* 0x000fe200078f18ff */
[----:B------:R-:W-:-:S03]  /*0690*/  IMAD.MOV.U32 R0, RZ, RZ, RZ ;  /* 0x000000ffff007224 */ /* 0x000fc600078e00ff */
[----:B------:R-:W-:Y:S01]  /*06a0*/  SHF.R.S32.HI R8, RZ, 0x3, R7 ;  /* 0x00000003ff087819 */ /* 0x000fe20000011407 */
[----:B------:R-:W-:-:S04]  /*06b0*/  IMAD.MOV.U32 R7, RZ, RZ, RZ ;  /* 0x000000ffff077224 */ /* 0x000fc800078e00ff */
[----:B01----:R-:W-:-:S07]  /*06c0*/  IMAD.MOV R8, RZ, RZ, -R8 ;  /* 0x000000ffff087224 */ /* 0x003fce00078e0a08 */
.L_x_18:
[----:B0-2--5:R-:W-:Y:S01]  /*06d0*/  SHF.R.S32.HI R9, RZ, R7, R6 ;  /* 0x00000007ff097219 */ /* 0x025fe20000011406 */
[----:B------:R-:W-:Y:S01]  /*06e0*/  VIADD R8, R8, 0x1 ;  /* 0x0000000108087836 */ /* 0x000fe20000000000 */
[----:B------:R-:W-:Y:S02]  /*06f0*/  BSSY.RECONVERGENT B1, `(.L_x_7) ;  /* 0x0000263000017945 */ /* 0x000fe40003800200 */
[----:B------:R-:W-:Y:S02]  /*0700*/  LOP3.LUT P1, R9, R9, 0x7, RZ, 0xc0, !PT ;  /* 0x0000000709097812 */ /* 0x000fe4000782c0ff */
[----:B------:R-:W-:-:S11]  /*0710*/  ISETP.NE.AND P0, PT, R8, RZ, PT ;  /* 0x000000ff0800720c */ /* 0x000fd60003f05270 */
[----:B-1----:R-:W-:Y:S05]  /*0720*/  @!P1 BRA `(.L_x_8) ;  /* 0x00000024007c9947 */ /* 0x002fea0003800000 */
[----:B------:R-:W-:Y:S02]  /*0730*/  IMAD.IADD R10, R9, 0x1, R0 ;  /* 0x00000001090a7824 */ /* 0x000fe400078e0200 */
[----:B------:R-:W-:-:S04]  /*0740*/  IMAD.WIDE R12, R3, 0xc, R4 ;  /* 0x0000000c030c7825 */ /* 0x000fc800078e0204 */
[----:B------:R-:W-:Y:S02]  /*0750*/  IMAD R9, R10, 0xc, R1 ;  /* 0x0000000c0a097824 */ /* 0x000fe400078e0201 */
[----:B------:R-:W2:Y:S04]  /*0760*/  LDG.E.STRONG.SYS R10, desc[UR8][R12.64+0x8] ;  /* 0x000008080c0a7981 */ /* 0x000ea8000c1f5900 */
[----:B------:R-:W3:Y:S01]  /*0770*/  LDL R17, [R9+0x8] ;  /* 0x0000080009117983 */ /* 0x000ee20000100800 */
[----:B------:R-:W-:Y:S01]  /*0780*/  BSSY.RECONVERGENT B2, `(.L_x_9) ;  /* 0x0000256000027945 */ /* 0x000fe20003800200 */
[----:B------:R-:W-:Y:S02]  /*0790*/  IMAD.MOV.U32 R14, RZ, RZ, -0x1 ;  /* 0xffffffffff0e7424 */ /* 0x000fe400078e00ff */
[----:B------:R-:W-:-:S02]  /*07a0*/  IMAD.MOV.U32 R16, RZ, RZ, 0x1 ;  /* 0x00000001ff107424 */ /* 0x000fc400078e00ff */
[----:B------:R-:W-:Y:S01]  /*07b0*/  IMAD.MOV.U32 R15, RZ, RZ, -0x1 ;  /* 0xffffffffff0f7424 */ /* 0x000fe200078e00ff */
[----:B--2---:R-:W-:Y:S02]  /*07c0*/  ISETP.NE.AND P1, PT, R10, 0x1, PT ;  /* 0x000000010a00780c */ /* 0x004fe40003f25270 */
[----:B---3--:R-:W-:-:S13]  /*07d0*/  ISETP.EQ.AND P2, PT, R17, 0x1, PT ;  /* 0x000000011100780c */ /* 0x008fda0003f42270 */
[----:B------:R-:W-:Y:S05]  /*07e0*/  @!P1 BRA P2, `(.L_x_10) ;  /* 0x00000024003c9947 */ /* 0x000fea0001000000 */
[----:B------:R-:W-:-:S13]  /*07f0*/  ISETP.NE.AND P1, PT, R17, 0x1, PT ;  /* 0x000000011100780c */ /* 0x000fda0003f25270 */
[----:B------:R-:W-:Y:S05]  /*0800*/  @P1 BRA `(.L_x_11) ;  /* 0x0000000000101947 */ /* 0x000fea0003800000 */
[----:B------:R1:W5:Y:S04]  /*0810*/  LDG.E R15, desc[UR8][R12.64] ;  /* 0x000000080c0f7981 */ /* 0x000368000c1e1900 */
[----:B------:R1:W5:Y:S01]  /*0820*/  LDG.E R14, desc[UR8][R12.64+0x4] ;  /* 0x000004080c0e7981 */ /* 0x000362000c1e1900 */
[----:B------:R-:W-:Y:S01]  /*0830*/  IMAD.MOV.U32 R16, RZ, RZ, R10 ;  /* 0x000000ffff107224 */ /* 0x000fe200078e000a */
[----:B------:R-:W-:Y:S06]  /*0840*/  BRA `(.L_x_10) ;  /* 0x0000002400247947 */ /* 0x000fec0003800000 */
.L_x_11:
[----:B------:R-:W-:-:S13]  /*0850*/  ISETP.NE.AND P1, PT, R10, 0x1, PT ;  /* 0x000000010a00780c */ /* 0x000fda0003f25270 */
[----:B------:R-:W-:Y:S05]  /*0860*/  @P1 BRA `(.L_x_12) ;  /* 0x0000000000101947 */ /* 0x000fea0003800000 */
[----:B------:R0:W5:Y:S04]  /*0870*/  LDL R15, [R9] ;  /* 0x00000000090f7983 */ /* 0x0001680000100800 */
[----:B------:R0:W5:Y:S01]  /*0880*/  LDL R14, [R9+0x4] ;  /* 0x00000400090e7983 */ /* 0x0001620000100800 */
[----:B------:R-:W-:Y:S01]  /*0890*/  IMAD.MOV.U32 R16, RZ, RZ, R17 ;  /* 0x000000ffff107224 */ /* 0x000fe200078e0011 */
[----:B------:R-:W-:Y:S06]  /*08a0*/  BRA `(.L_x_10) ;  /* 0x00000024000c7947 */ /* 0x000fec0003800000 */
.L_x_12:
[----:B------:R-:W2:Y:S04]  /*08b0*/  LDG.E R15, desc[UR8][R12.64] ;  /* 0x000000080c0f7981 */ /* 0x000ea8000c1e1900 */
[----:B------:R-:W2:Y:S04]  /*08c0*/  LDL R10, [R9] ;  /* 0x00000000090a7983 */ /* 0x000ea80000100800 */
[----:B------:R0:W5:Y:S01]  /*08d0*/  LDG.E R11, desc[UR8][R12.64+0x4] ;  /* 0x000004080c0b7981 */ /* 0x000162000c1e1900 */
[----:B--2---:R-:W-:-:S13]  /*08e0*/  ISETP.NE.AND P1, PT, R15, R10, PT ;  /* 0x0000000a0f00720c */ /* 0x004fda0003f25270 */
[----:B0-----:R-:W-:Y:S05]  /*08f0*/  @P1 BRA `(.L_x_13) ;  /* 0x0000001000941947 */ /* 0x001fea0003800000 */
[----:B------:R-:W2:Y:S01]  /*0900*/  LDL R12, [R9+0x4] ;  /* 0x00000400090c7983 */ /* 0x000ea20000100800 */
[----:B------:R-:W-:Y:S01]  /*0910*/  IMAD.MOV.U32 R15, RZ, RZ, -0x1 ;  /* 0xffffffffff0f7424 */ /* 0x000fe200078e00ff */
[----:B--2--5:R-:W-:-:S13]  /*0920*/  ISETP.NE.AND P1, PT, R12, R11, PT ;  /* 0x0000000b0c00720c */ /* 0x024fda0003f25270 */
[----:B------:R-:W-:Y:S05]  /*0930*/  @P1 BRA `(.L_x_10) ;  /* 0x0000002000e81947 */ /* 0x000fea0003800000 */
[----:B------:R-:W-:Y:S01]  /*0940*/  ISETP.NE.AND P1, PT, R11, RZ, PT ;  /* 0x000000ff0b00720c */ /* 0x000fe20003f25270 */
[----:B------:R-:W-:-:S12]  /*0950*/  IMAD.MOV.U32 R15, RZ, RZ, -0x1 ;  /* 0xffffffffff0f7424 */ /* 0x000fd800078e00ff */
[----:B------:R-:W-:Y:S05]  /*0960*/  @!P1 BRA `(.L_x_10) ;  /* 0x0000002000dc9947 */ /* 0x000fea0003800000 */
[----:B------:R-:W-:Y:S01]  /*0970*/  ISETP.NE.AND P1, PT, R17, 0x1, PT ;  /* 0x000000011100780c */ /* 0x000fe20003f25270 */
[----:B------:R-:W-:-:S12]  /*0980*/  IMAD.MOV.U32 R15, RZ, RZ, -0x1 ;  /* 0xffffffffff0f7424 */ /* 0x000fd800078e00ff */
[----:B------:R-:W-:Y:S05]  /*0990*/  @!P1 BRA `(.L_x_10) ;  /* 0x0000002000d09947 */ /* 0x000fea0003800000 */
[----:B------:R-:W-:Y:S01]  /*09a0*/  IMAD.SHL.U32 R12, R11, 0x2, RZ ;  /* 0x000000020b0c7824 */ /* 0x000fe200078e00ff */
[----:B------:R-:W-:Y:S03]  /*09b0*/  BSSY.RECONVERGENT B3, `(.L_x_14) ;  /* 0x00000ec000037945 */ /* 0x000fe60003800200 */
[----:B------:R-:W-:-:S05]  /*09c0*/  IMAD.HI R13, R12, 0x2e8ba2e9, RZ ;  /* 0x2e8ba2e90c0d7827 */ /* 0x000fca00078e02ff */
[----:B------:R-:W-:-:S04]  /*09d0*/  SHF.R.S32.HI R14, RZ, 0x1, R13 ;  /* 0x00000001ff0e7819 */ /* 0x000fc8000001140d */
[----:B------:R-:W-:-:S05]  /*09e0*/  LEA.HI R13, R13, R14, RZ, 0x1 ;  /* 0x0000000e0d0d7211 */ /* 0x000fca00078f08ff */
[----:B------:R-:W-:-:S05]  /*09f0*/  IMAD R13, R13, -0xb, R12 ;  /* 0xfffffff50d0d7824 */ /* 0x000fca00078e020c */
[----:B------:R-:W-:-:S04]  /*0a00*/  SHF.R.S32.HI R12, RZ, 0x1f, R13 ;  /* 0x0000001fff0c7819 */ /* 0x000fc8000001140d */
[----:B------:R-:W-:-:S05]  /*0a10*/  LOP3.LUT R12, R12, 0xb, RZ, 0xc0, !PT ;  /* 0x0000000b0c0c7812 */ /* 0x000fca00078ec0ff */
[----:B------:R-:W-:-:S05]  /*0a20*/  IMAD.IADD R12, R13, 0x1, R12 ;  /* 0x000000010d0c7824 */ /* 0x000fca00078e020c */
[----:B------:R-:W-:-:S05]  /*0a30*/  PRMT R13, R12, 0x9910, RZ ;  /* 0x000099100c0d7816 */ /* 0x000fca00000000ff */
[----:B------:R-:W-:-:S05]  /*0a40*/  IMAD R13, R13, -0x45, RZ ;  /* 0xffffffbb0d0d7824 */ /* 0x000fca00078e02ff */
[----:B------:R-:W-:-:S04]  /*0a50*/  LOP3.LUT R13, R13, 0xffff, RZ, 0xc0, !PT ;  /* 0x0000ffff0d0d7812 */ /* 0x000fc800078ec0ff */
[----:B------:R-:W-:-:S04]  /*0a60*/  LEA.HI R13, R13, R12, RZ, 0x18 ;  /* 0x0000000c0d0d7211 */ /* 0x000fc800078fc0ff */
[C---:B------:R-:W-:Y:S02]  /*0a70*/  LOP3.LUT R14, R13.reuse, 0x80, RZ, 0xc0, !PT ;  /* 0x000000800d0e7812 */ /* 0x040fe400078ec0ff */
[----:B------:R-:W-:Y:S02]  /*0a80*/  PRMT R13, R13, 0x8880, RZ ;  /* 0x000088800d0d7816 */ /* 0x000fe400000000ff */
[----:B------:R-:W-:-:S04]  /*0a90*/  SHF.R.U32.HI R14, RZ, 0x7, R14 ;  /* 0x00000007ff0e7819 */ /* 0x000fc8000001160e */
[----:B------:R-:W-:-:S04]  /*0aa0*/  LEA.HI.SX32 R14, R13, R14, 0x1d ;  /* 0x0000000e0d0e7211 */ /* 0x000fc800078feaff */
[----:B------:R-:W-:-:S05]  /*0ab0*/  PRMT R13, R14, 0x9910, RZ ;  /* 0x000099100e0d7816 */ /* 0x000fca00000000ff */
[----:B------:R-:W-:-:S04]  /*0ac0*/  IMAD R13, R13, 0xb, RZ ;  /* 0x0000000b0d0d7824 */ /* 0x000fc800078e02ff */
[----:B------:R-:W-:-:S05]  /*0ad0*/  IMAD.MOV R13, RZ, RZ, -R13 ;  /* 0x000000ffff0d7224 */ /* 0x000fca00078e0a0d */
[----:B------:R-:W-:-:S05]  /*0ae0*/  PRMT R13, R13, 0x7710, RZ ;  /* 0x000077100d0d7816 */ /* 0x000fca00000000ff */
[----:B------:R-:W-:-:S05]  /*0af0*/  IMAD.IADD R12, R12, 0x1, R13 ;  /* 0x000000010c0c7824 */ /* 0x000fca00078e020d */
[C---:B------:R-:W-:Y:S02]  /*0b00*/  PRMT R13, R12.reuse, 0x8880, RZ ;  /* 0x000088800c0d7816 */ /* 0x040fe400000000ff */
[----:B------:R-:W-:Y:S02]  /*0b10*/  LOP3.LUT R12, R12, 0xffff, RZ, 0xc0, !PT ;  /* 0x0000ffff0c0c7812 */ /* 0x000fe400078ec0ff */
[----:B------:R-:W-:Y:S02]  /*0b20*/  ISETP.GE.AND P1, PT, R13, RZ, PT ;  /* 0x000000ff0d00720c */ /* 0x000fe40003f26270 */
[----:B------:R-:W-:-:S05]  /*0b30*/  PRMT R13, R12, 0x8880, RZ ;  /* 0x000088800c0d7816 */ /* 0x000fca00000000ff */
[----:B------:R-:W-:-:S06]  /*0b40*/  VIADD R12, R13, 0xb ;  /* 0x0000000b0d0c7836 */ /* 0x000fcc0000000000 */
[----:B------:R-:W-:-:S05]  /*0b50*/  @P1 IMAD.MOV R12, RZ, RZ, R13 ;  /* 0x000000ffff0c1224 */ /* 0x000fca00078e020d */
        /* <DEDUP_REMOVED lines=19> */
[----:B------:R-:W-:Y:S01]  /*0c90*/  ISETP.NE.AND P1, PT, R14, 0x1, PT ;  /* 0x000000010e00780c */ /* 0x000fe20003f25270 */
[----:B------:R-:W-:-:S12]  /*0ca0*/  IMAD.MOV.U32 R14, RZ, RZ, 0x1 ;  /* 0x00000001ff0e7424 */ /* 0x000fd800078e00ff */
[----:B------:R-:W-:Y:S05]  /*0cb0*/  @!P1 BRA `(.L_x_15) ;  /* 0x0000000800ec9947 */ /* 0x000fea0003800000 */
[----:B------:R-:W-:-:S05]  /*0cc0*/  IMAD.SHL.U32 R13, R12, 0x2, RZ ;  /* 0x000000020c0d7824 */ /* 0x000fca00078e00ff */
        /* <DEDUP_REMOVED lines=22> */
[----:B------:R-:W-:-:S05]  /*0e30*/  PRMT R13, R12, 0x9910, RZ ;  /* 0x000099100c0d7816 */ /* 0x000fca00000000ff */
[----:B------:R-:W-:-:S05]  /*0e40*/  IMAD R14, R13, 0x3, RZ ;  /* 0x000000030d0e7824 */ /* 0x000fca00078e02ff */
        /* <DEDUP_REMOVED lines=18> */
[----:B------:R-:W-:Y:S02]  /*0f70*/  @P1 IMAD.MOV R15, RZ, RZ, R14 ;  /* 0x000000ffff0f1224 */ /* 0x000fe400078e020e */
[----:B------:R-:W-:-:S03]  /*0f80*/  IMAD.MOV.U32 R14, RZ, RZ, 0x3 ;  /* 0x00000003ff0e7424 */ /* 0x000fc600078e00ff */
[----:B------:R-:W-:-:S13]  /*0f90*/  ISETP.NE.AND P1, PT, R15, 0x1, PT ;  /* 0x000000010f00780c */ /* 0x000fda0003f25270 */
        /* <DEDUP_REMOVED lines=72> */
[----:B------:R-:W-:-:S05]  /*1420*/  IMAD R15, R15, 0x1746, RZ ;  /* 0x000017460f0f7824 */ /* 0x000fca00078e02ff */
[----:B------:R-:W-:-:S04]  /*1430*/  SHF.R.S32.HI R15, RZ, 0x10, R15 ;  /* 0x00000010ff0f7819 */ /* 0x000fc8000001140f */
[----:B------:R-:W-:-:S04]  /*1440*/  LOP3.LUT R16, R15, 0xffff, RZ, 0xc0, !PT ;  /* 0x0000ffff0f107812 */ /* 0x000fc800078ec0ff */
[----:B------:R-:W-:-:S04]  /*1450*/  LEA.HI R15, R16, R15, RZ, 0x11 ;  /* 0x0000000f100f7211 */ /* 0x000fc800078f88ff */
[----:B------:R-:W-:-:S05]  /*1460*/  PRMT R15, R15, 0x9910, RZ ;  /* 0x000099100f0f7816 */ /* 0x000fca00000000ff */
[----:B------:R-:W-:-:S04]  /*1470*/  IMAD R15, R15, 0xb, RZ ;  /* 0x0000000b0f0f7824 */ /* 0x000fc800078e02ff */
[----:B------:R-:W-:-:S05]  /*1480*/  IMAD.MOV R15, RZ, RZ, -R15 ;  /* 0x000000ffff0f7224 */ /* 0x000fca00078e0a0f */
[----:B------:R-:W-:-:S05]  /*1490*/  PRMT R15, R15, 0x7710, RZ ;  /* 0x000077100f0f7816 */ /* 0x000fca00000000ff */
[----:B------:R-:W-:-:S05]  /*14a0*/  IMAD.IADD R14, R14, 0x1, R15 ;  /* 0x000000010e0e7824 */ /* 0x000fca00078e020f */
[----:B------:R-:W-:-:S04]  /*14b0*/  PRMT R14, R14, 0x9910, RZ ;  /* 0x000099100e0e7816 */ /* 0x000fc800000000ff */
[C---:B------:R-:W-:Y:S01]  /*14c0*/  ISETP.GE.AND P1, PT, R14.reuse, RZ, PT ;  /* 0x000000ff0e00720c */ /* 0x040fe20003f26270 */
[----:B------:R-:W-:-:S12]  /*14d0*/  VIADD R15, R14, 0xb ;  /* 0x0000000b0e0f7836 */ /* 0x000fd80000000000 */
[----:B------:R-:W-:Y:S02]  /*14e0*/  @P1 IMAD.MOV R15, RZ, RZ, R14 ;  /* 0x000000ffff0f1224 */ /* 0x000fe400078e020e */
[----:B------:R-:W-:-:S03]  /*14f0*/  IMAD.MOV.U32 R14, RZ, RZ, 0x7 ;  /* 0x00000007ff0e7424 */ /* 0x000fc600078e00ff */
[----:B------:R-:W-:-:S13]  /*1500*/  ISETP.NE.AND P1, PT, R15, 0x1, PT ;  /* 0x000000010f00780c */ /* 0x000fda0003f25270 */
[----:B------:R-:W-:Y:S05]  /*1510*/  @!P1 BRA `(.L_x_15) ;  /* 0x0000000000d49947 */ /* 0x000fea0003800000 */
[----:B------:R-:W-:-:S05]  /*1520*/  IMAD.SHL.U32 R12, R12, 0x8, RZ ;  /* 0x000000080c0c7824 */ /* 0x000fca00078e00ff */
        /* <DEDUP_REMOVED lines=13> */
[----:B------:R-:W-:-:S05]  /*1600*/  @P1 IMAD.MOV R14, RZ, RZ, R12 ;  /* 0x000000ffff0e1224 */ /* 0x000fca00078e020c */
[----:B------:R-:W-:Y:S01]  /*1610*/  ISETP.NE.AND P1, PT, R14, 0x1, PT ;  /* 0x000000010e00780c */ /* 0x000fe20003f25270 */
[----:B------:R-:W-:-:S12]  /*1620*/  IMAD.MOV.U32 R14, RZ, RZ, 0x8 ;  /* 0x00000008ff0e7424 */ /* 0x000fd800078e00ff */
        /* <DEDUP_REMOVED lines=34> */
[----:B------:R-:W-:-:S04]  /*1850*/  ISETP.NE.AND P1, PT, R13, 0x1, PT ;  /* 0x000000010d00780c */ /* 0x000fc80003f25270 */
[----:B------:R-:W-:-:S09]  /*1860*/  SEL R14, RZ, 0xa, P1 ;  /* 0x0000000aff0e7807 */ /* 0x000fd20000800000 */
.L_x_15:
[----:B------:R-:W-:Y:S05]  /*1870*/  BSYNC.RECONVERGENT B3 ;  /* 0x0000000000037941 */ /* 0x000fea0003800200 */
.L_x_14:
[----:B------:R-:W-:Y:S02]  /*1880*/  IMAD.MOV.U32 R13, RZ, RZ, 0x3 ;  /* 0x00000003ff0d7424 */ /* 0x000fe400078e00ff */
[----:B------:R-:W-:-:S04]  /*1890*/  IMAD R12, R10, R10, RZ ;  /* 0x0000000a0a0c7224 */ /* 0x000fc800078e02ff */
[----:B------:R-:W-:-:S04]  /*18a0*/  IMAD R12, R12, R13, 0x3 ;  /* 0x000000030c0c7424 */ /* 0x000fc800078e020d */
[----:B------:R-:W-:-:S05]  /*18b0*/  IMAD.HI R13, R12, 0x2e8ba2e9, RZ ;  /* 0x2e8ba2e90c0d7827 */ /* 0x000fca00078e02ff */
[----:B------:R-:W-:-:S04]  /*18c0*/  SHF.R.S32.HI R16, RZ, 0x1, R13 ;  /* 0x00000001ff107819 */ /* 0x000fc8000001140d */
[----:B------:R-:W-:Y:S01]  /*18d0*/  LEA.HI R13, R13, R16, RZ, 0x1 ;  /* 0x000000100d0d7211 */ /* 0x000fe200078f08ff */
[----:B------:R-:W-:-:S04]  /*18e0*/  IMAD.MOV.U32 R16, RZ, RZ, RZ ;  /* 0x000000ffff107224 */ /* 0x000fc800078e00ff */
[----:B------:R-:W-:-:S05]  /*18f0*/  IMAD R13, R13, -0xb, R12 ;  /* 0xfffffff50d0d7824 */ /* 0x000fca00078e020c */
[----:B------:R-:W-:-:S04]  /*1900*/  SHF.R.S32.HI R12, RZ, 0x1f, R13 ;  /* 0x0000001fff0c7819 */ /* 0x000fc8000001140d */
[----:B------:R-:W-:-:S05]  /*1910*/  LOP3.LUT R12, R12, 0xb, RZ, 0xc0, !PT ;  /* 0x0000000b0c0c7812 */ /* 0x000fca00078ec0ff */
[----:B------:R-:W-:-:S04]  /*1920*/  IMAD.IADD R13, R13, 0x1, R12 ;  /* 0x000000010d0d7824 */ /* 0x000fc800078e020c */
[----:B------:R-:W-:-:S05]  /*1930*/  IMAD R13, R13, R14, RZ ;  /* 0x0000000e0d0d7224 */ /* 0x000fca00078e02ff */
        /* <DEDUP_REMOVED lines=10> */
[----:B------:R-:W-:Y:S01]  /*19e0*/  PRMT R12, R13, 0x9910, RZ ;  /* 0x000099100d0c7816 */ /* 0x000fe200000000ff */
[----:B------:R-:W-:-:S03]  /*19f0*/  IMAD.SHL.U32 R13, R10, 0x2, RZ ;  /* 0x000000020a0d7824 */ /* 0x000fc600078e00ff */
[C---:B------:R-:W-:Y:S01]  /*1a00*/  ISETP.GE.AND P1, PT, R12.reuse, RZ, PT ;  /* 0x000000ff0c00720c */ /* 0x040fe20003f26270 */
[----:B------:R-:W-:-:S12]  /*1a10*/  VIADD R14, R12, 0xb ;  /* 0x0000000b0c0e7836 */ /* 0x000fd80000000000 */
[----:B------:R-:W-:-:S04]  /*1a20*/  @P1 IMAD.MOV R14, RZ, RZ, R12 ;  /* 0x000000ffff0e1224 */ /* 0x000fc800078e020c */
[----:B------:R-:W-:-:S04]  /*1a30*/  IMAD R13, R14, R14, -R13 ;  /* 0x0000000e0e0d7224 */ /* 0x000fc800078e0a0d */
[----:B------:R-:W-:-:S05]  /*1a40*/  IMAD.HI R12, R13, 0x2e8ba2e9, RZ ;  /* 0x2e8ba2e90d0c7827 */ /* 0x000fca00078e02ff */
[----:B------:R-:W-:-:S04]  /*1a50*/  SHF.R.S32.HI R15, RZ, 0x1, R12 ;  /* 0x00000001ff0f7819 */ /* 0x000fc8000001140c */
[----:B------:R-:W-:-:S05]  /*1a60*/  LEA.HI R12, R12, R15, RZ, 0x1 ;  /* 0x0000000f0c0c7211 */ /* 0x000fca00078f08ff */
[----:B------:R-:W-:-:S05]  /*1a70*/  IMAD R12, R12, -0xb, R13 ;  /* 0xfffffff50c0c7824 */ /* 0x000fca00078e020d */
[----:B------:R-:W-:-:S04]  /*1a80*/  SHF.R.S32.HI R13, RZ, 0x1f, R12 ;  /* 0x0000001fff0d7819 */ /* 0x000fc8000001140c */
[----:B------:R-:W-:-:S05]  /*1a90*/  LOP3.LUT R13, R13, 0xb, RZ, 0xc0, !PT ;  /* 0x0000000b0d0d7812 */ /* 0x000fca00078ec0ff */
[----:B------:R-:W-:-:S04]  /*1aa0*/  IMAD.IADD R15, R12, 0x1, R13 ;  /* 0x000000010c0f7824 */ /* 0x000fc800078e020d */
[----:B------:R-:W-:-:S04]  /*1ab0*/  IMAD.IADD R10, R10, 0x1, -R15 ;  /* 0x000000010a0a7824 */ /* 0x000fc800078e0a0f */
[----:B------:R-:W-:-:S04]  /*1ac0*/  IMAD R10, R10, R14, -R11 ;  /* 0x0000000e0a0a7224 */ /* 0x000fc800078e0a0b */
[----:B------:R-:W-:-:S05]  /*1ad0*/  IMAD.HI R11, R10, 0x2e8ba2e9, RZ ;  /* 0x2e8ba2e90a0b7827 */ /* 0x000fca00078e02ff */
[----:B------:R-:W-:-:S04]  /*1ae0*/  SHF.R.S32.HI R12, RZ, 0x1, R11 ;  /* 0x00000001ff0c7819 */ /* 0x000fc8000001140b */
[----:B------:R-:W-:-:S05]  /*1af0*/  LEA.HI R11, R11, R12, RZ, 0x1 ;  /* 0x0000000c0b0b7211 */ /* 0x000fca00078f08ff */
[----:B------:R-:W-:-:S05]  /*1b00*/  IMAD R11, R11, -0xb, R10 ;  /* 0xfffffff50b0b7824 */ /* 0x000fca00078e020a */
[----:B------:R-:W-:-:S04]  /*1b10*/  SHF.R.S32.HI R10, RZ, 0x1f, R11 ;  /* 0x0000001fff0a7819 */ /* 0x000fc8000001140b */
[----:B------:R-:W-:-:S05]  /*1b20*/  LOP3.LUT R10, R10, 0xb, RZ, 0xc0, !PT ;  /* 0x0000000b0a0a7812 */ /* 0x000fca00078ec0ff */
[----:B------:R-:W-:Y:S01]  /*1b30*/  IMAD.IADD R14, R11, 0x1, R10 ;  /* 0x000000010b0e7824 */ /* 0x000fe200078e020a */
[----:B------:R-:W-:Y:S06]  /*1b40*/  BRA `(.L_x_10) ;  /* 0x0000001000647947 */ /* 0x000fec0003800000 */
.L_x_13:
[----:B------:R-:W2:Y:S01]  /*1b50*/  LDL R12, [R9+0x4] ;  /* 0x00000400090c7983 */ /* 0x000ea20000100800 */
[----:B------:R-:W-:Y:S01]  /*1b60*/  IMAD.IADD R13, R15, 0x1, -R10 ;  /* 0x000000010f0d7824 */ /* 0x000fe200078e0a0a */
        /* <DEDUP_REMOVED lines=47> */
[----:B------:R-:W-:Y:S01]  /*1e60*/  ISETP.NE.AND P1, PT, R18, 0x1, PT ;  /* 0x000000011200780c */ /* 0x000fe20003f25270 */
[----:B--2--5:R-:W-:-:S04]  /*1e70*/  IMAD.IADD R11, R11, 0x1, -R12 ;  /* 0x000000010b0b7824 */ /* 0x024fc800078e0a0c */
[----:B------:R-:W-:-:S05]  /*1e80*/  IMAD.HI R14, R11, 0x2e8ba2e9, RZ ;  /* 0x2e8ba2e90b0e7827 */ /* 0x000fca00078e02ff */
[----:B------:R-:W-:-:S04]  /*1e90*/  SHF.R.S32.HI R17, RZ, 0x1, R14 ;  /* 0x00000001ff117819 */ /* 0x000fc8000001140e */
[----:B------:R-:W-:-:S05]  /*1ea0*/  LEA.HI R14, R14, R17, RZ, 0x1 ;  /* 0x000000110e0e7211 */ /* 0x000fca00078f08ff */
[----:B------:R-:W-:Y:S01]  /*1eb0*/  IMAD R11, R14, -0xb, R11 ;  /* 0xfffffff50e0b7824 */ /* 0x000fe200078e020b */
[----:B------:R-:W-:Y:S06]  /*1ec0*/  @!P1 BRA `(.L_x_17) ;  /* 0x0000000800ec9947 */ /* 0x000fec0003800000 */
        /* <DEDUP_REMOVED lines=187> */
.L_x_17:
[----:B------:R-:W-:Y:S05]  /*2a80*/  BSYNC.RECONVERGENT B3 ;  /* 0x0000000000037941 */ /* 0x000fea0003800200 */
.L_x_16:
        /* <DEDUP_REMOVED lines=13> */
[----:B------:R-:W-:Y:S02]  /*2b60*/  IMAD.IADD R11, R11, 0x1, R14 ;  /* 0x000000010b0b7824 */ /* 0x000fe400078e020e */
[----:B------:R-:W-:-:S03]  /*2b70*/  IMAD.IADD R14, R15, 0x1, R10 ;  /* 0x000000010f0e7824 */ /* 0x000fc600078e020a */
[----:B------:R-:W-:-:S04]  /*2b80*/  PRMT R11, R11, 0x9910, RZ ;  /* 0x000099100b0b7816 */ /* 0x000fc800000000ff */
[C---:B------:R-:W-:Y:S01]  /*2b90*/  ISETP.GE.AND P1, PT, R11.reuse, RZ, PT ;  /* 0x000000ff0b00720c */ /* 0x040fe20003f26270 */
[----:B------:R-:W-:-:S12]  /*2ba0*/  VIADD R13, R11, 0xb ;  /* 0x0000000b0b0d7836 */ /* 0x000fd80000000000 */
[----:B------:R-:W-:-:S04]  /*2bb0*/  @P1 IMAD.MOV R13, RZ, RZ, R11 ;  /* 0x000000ffff0d1224 */ /* 0x000fc800078e020b */
[----:B------:R-:W-:-:S04]  /*2bc0*/  IMAD R14, R13, R13, -R14 ;  /* 0x0000000d0d0e7224 */ /* 0x000fc800078e0a0e */
        /* <DEDUP_REMOVED lines=16> */
[----:B------:R-:W-:-:S07]  /*2cd0*/  IMAD.IADD R14, R11, 0x1, R10 ;  /* 0x000000010b0e7824 */ /* 0x000fce00078e020a */
.L_x_10:
[----:B------:R-:W-:Y:S05]  /*2ce0*/  BSYNC.RECONVERGENT B2 ;  /* 0x0000000000027941 */ /* 0x000fea0003800200 */
.L_x_9:
[----:B-----5:R2:W-:Y:S04]  /*2cf0*/  STL [R9], R15 ;  /* 0x0000000f09007387 */ /* 0x0205e80000100800 */
[----:B------:R2:W-:Y:S04]  /*2d00*/  STL [R9+0x4], R14 ;  /* 0x0000040e09007387 */ /* 0x0005e80000100800 */
[----:B------:R2:W-:Y:S02]  /*2d10*/  STL [R9+0x8], R16 ;  /* 0x0000081009007387 */ /* 0x0005e40000100800 */
.L_x_8:
[----:B------:R-:W-:Y:S05]  /*2d20*/  BSYNC.RECONVERGENT B1 ;  /* 0x0000000000017941 */ /* 0x000fea0003800200 */
.L_x_7:
[----:B------:R-:W-:Y:S02]  /*2d30*/  VIADD R0, R0, 0x8 ;  /* 0x0000000800007836 */ /* 0x000fe40000000000 */
[----:B------:R-:W-:Y:S01]  /*2d40*/  VIADD R7, R7, 0x3 ;  /* 0x0000000307077836 */ /* 0x000fe20000000000 */
[----:B------:R-:W-:Y:S06]  /*2d50*/  @P0 BRA `(.L_x_18) ;  /* 0xffffffd8005c0947 */ /* 0x000fec000383ffff */
.L_x_6:
[----:B------:R-:W3:Y:S02]  /*2d60*/  LDCU UR4, c[0x0][0x3a0] ;  /* 0x00007400ff0477ac */ /* 0x000ee40008000800 */
[----:B---3--:R-:W-:-:S05]  /*2d70*/  IMAD.U32 R0, RZ, RZ, UR4 ;  /* 0x00000004ff007e24 */ /* 0x008fca000f8e00ff */
[----:B------:R-:W-:-:S13]  /*2d80*/  ISETP.GE.AND P0, PT, R0, 0x2, PT ;  /* 0x000000020000780c */ /* 0x000fda0003f06270 */
[----:B------:R-:W-:Y:S05]  /*2d90*/  @!P0 BRA `(.L_x_5) ;  /* 0x0000000c000c8947 */ /* 0x000fea0003800000 */
[C---:B01----:R-:W-:Y:S02]  /*2da0*/  VIADD R4, R0.reuse, 0xfffffffe ;  /* 0xfffffffe00047836 */ /* 0x043fe40000000000 */
[----:B------:R-:W-:Y:S02]  /*2db0*/  VIADD R24, R0, 0xffffffff ;  /* 0xffffffff00187836 */ /* 0x000fe40000000000 */
[----:B------:R-:W-:Y:S01]  /*2dc0*/  IMAD.MOV.U32 R6, RZ, RZ, 0x1 ;  /* 0x00000001ff067424 */ /* 0x000fe200078e00ff */
[----:B------:R-:W-:-:S13]  /*2dd0*/  ISETP.GE.U32.AND P0, PT, R4, 0xf, PT ;  /* 0x0000000f0400780c */ /* 0x000fda0003f06070 */
[----:B------:R-:W-:Y:S05]  /*2de0*/  @!P0 BRA `(.L_x_19) ;  /* 0x0000000400308947 */ /* 0x000fea0003800000 */
[----:B------:R-:W0:Y:S01]  /*2df0*/  LDC.64 R26, c[0x0][0x3a8] ;  /* 0x0000ea00ff1a7b82 */ /* 0x000e220000000a00 */
[----:B------:R-:W-:Y:S01]  /*2e00*/  LOP3.LUT R23, R24, 0xfffffff0, RZ, 0xc0, !PT ;  /* 0xfffffff018177812 */ /* 0x000fe200078ec0ff */
[----:B------:R-:W-:Y:S02]  /*2e10*/  IMAD R22, R3, R0, 0x1 ;  /* 0x0000000103167424 */ /* 0x000fe400078e0200 */
[----:B------:R-:W-:Y:S02]  /*2e20*/  VIADD R20, R1, 0x60 ;  /* 0x0000006001147836 */ /* 0x000fe40000000000 */
[----:B------:R-:W-:Y:S02]  /*2e30*/  IMAD.MOV.U32 R21, RZ, RZ, RZ ;  /* 0x000000ffff157224 */ /* 0x000fe400078e00ff */
[----:B------:R-:W-:-:S07]  /*2e40*/  IMAD.MOV R23, RZ, RZ, -R23 ;  /* 0x000000ffff177224 */ /* 0x000fce00078e0a17 */
.L_x_20:
[----:B-12---:R-:W2:Y:S01]  /*2e50*/  LDL.128 R8, [R20+-0x50] ;  /* 0xffffb00014087983 */ /* 0x006ea20000100c00 */
[----:B0-----:R-:W-:-:S03]  /*2e60*/  IMAD.WIDE R28, R22, 0xc, R26 ;  /* 0x0000000c161c7825 */ /* 0x001fc600078e021a */
[----:B------:R-:W3:Y:S04]  /*2e70*/  LDL.128 R12, [R20+-0x40] ;  /* 0xffffc000140c7983 */ /* 0x000ee80000100c00 */
[----:B------:R-:W4:Y:S04]  /*2e80*/  LDL.128 R16, [R20+-0x30] ;  /* 0xffffd00014107983 */ /* 0x000f280000100c00 */
[----:B------:R-:W5:Y:S04]  /*2e90*/  LDL.128 R4, [R20+-0x20] ;  /* 0xffffe00014047983 */ /* 0x000f680000100c00 */
[----:B--2---:R-:W-:Y:S04]  /*2ea0*/  STG.E desc[UR8][R28.64+0x4], R8 ;  /* 0x000004081c007986 */ /* 0x004fe8000c101908 */
[----:B------:R-:W-:Y:S04]  /*2eb0*/  STG.E desc[UR8][R28.64+0x8], R9 ;  /* 0x000008091c007986 */ /* 0x000fe8000c101908 */
[----:B------:R-:W-:Y:S04]  /*2ec0*/  STG.E desc[UR8][R28.64+0xc], R10 ;  /* 0x00000c0a1c007986 */ /* 0x000fe8000c101908 */
[----:B------:R0:W-:Y:S04]  /*2ed0*/  STG.E desc[UR8][R28.64+0x10], R11 ;  /* 0x0000100b1c007986 */ /* 0x0001e8000c101908 */
[----:B0-----:R-:W2:Y:S04]  /*2ee0*/  LDL.128 R8, [R20+-0x10] ;  /* 0xfffff00014087983 */ /* 0x001ea80000100c00 */
[----:B---3--:R-:W-:Y:S04]  /*2ef0*/  STG.E desc[UR8][R28.64+0x14], R12 ;  /* 0x0000140c1c007986 */ /* 0x008fe8000c101908 */
[----:B------:R-:W-:Y:S04]  /*2f00*/  STG.E desc[UR8][R28.64+0x18], R13 ;  /* 0x0000180d1c007986 */ /* 0x000fe8000c101908 */
[----:B------:R-:W-:Y:S04]  /*2f10*/  STG.E desc[UR8][R28.64+0x1c], R14 ;  /* 0x00001c0e1c007986 */ /* 0x000fe8000c101908 */
[----:B------:R0:W-:Y:S04]  /*2f20*/  STG.E desc[UR8][R28.64+0x20], R15 ;  /* 0x0000200f1c007986 */ /* 0x0001e8000c101908 */
[----:B----4-:R-:W-:Y:S04]  /*2f30*/  STG.E desc[UR8][R28.64+0x24], R16 ;  /* 0x000024101c007986 */ /* 0x010fe8000c101908 */
[----:B------:R-:W-:Y:S04]  /*2f40*/  STG.E desc[UR8][R28.64+0x28], R17 ;  /* 0x000028111c007986 */ /* 0x000fe8000c101908 */
[----:B------:R-:W-:Y:S04]  /*2f50*/  STG.E desc[UR8][R28.64+0x2c], R18 ;  /* 0x00002c121c007986 */ /* 0x000fe8000c101908 */
[----:B------:R1:W-:Y:S04]  /*2f60*/  STG.E desc[UR8][R28.64+0x30], R19 ;  /* 0x000030131c007986 */ /* 0x0003e8000c101908 */
[----:B-----5:R-:W-:Y:S04]  /*2f70*/  STG.E desc[UR8][R28.64+0x34], R4 ;  /* 0x000034041c007986 */ /* 0x020fe8000c101908 */
[----:B------:R-:W-:Y:S04]  /*2f80*/  STG.E desc[UR8][R28.64+0x38], R5 ;  /* 0x000038051c007986 */ /* 0x000fe8000c101908 */
[----:B------:R-:W-:Y:S04]  /*2f90*/  STG.E desc[UR8][R28.64+0x3c], R6 ;  /* 0x00003c061c007986 */ /* 0x000fe8000c101908 */
[----:B------:R3:W-:Y:S04]  /*2fa0*/  STG.E desc[UR8][R28.64+0x40], R7 ;  /* 0x000040071c007986 */ /* 0x0007e8000c101908 */
[----:B0-----:R-:W4:Y:S04]  /*2fb0*/  LDL.128 R12, [R20] ;  /* 0x00000000140c7983 */ /* 0x001f280000100c00 */
[----:B-1----:R-:W5:Y:S04]  /*2fc0*/  LDL.128 R16, [R20+0x10] ;  /* 0x0000100014107983 */ /* 0x002f680000100c00 */
[----:B---3--:R-:W3:Y:S04]  /*2fd0*/  LDL.128 R4, [R20+0x20] ;  /* 0x0000200014047983 */ /* 0x008ee80000100c00 */
[----:B--2---:R-:W-:Y:S04]  /*2fe0*/  STG.E desc[UR8][R28.64+0x44], R8 ;  /* 0x000044081c007986 */ /* 0x004fe8000c101908 */
[----:B------:R-:W-:Y:S04]  /*2ff0*/  STG.E desc[UR8][R28.64+0x48], R9 ;  /* 0x000048091c007986 */ /* 0x000fe8000c101908 */
[----:B------:R-:W-:Y:S04]  /*3000*/  STG.E desc[UR8][R28.64+0x4c], R10 ;  /* 0x00004c0a1c007986 */ /* 0x000fe8000c101908 */
[----:B------:R0:W-:Y:S04]  /*3010*/  STG.E desc[UR8][R28.64+0x50], R11 ;  /* 0x0000500b1c007986 */ /* 0x0001e8000c101908 */
[----:B0-----:R-:W2:Y:S04]  /*3020*/  LDL.128 R8, [R20+0x30] ;  /* 0x0000300014087983 */ /* 0x001ea80000100c00 */
[----:B----4-:R-:W-:Y:S04]  /*3030*/  STG.E desc[UR8][R28.64+0x54], R12 ;  /* 0x0000540c1c007986 */ /* 0x010fe8000c101908 */
[----:B------:R-:W-:Y:S04]  /*3040*/  STG.E desc[UR8][R28.64+0x58], R13 ;  /* 0x0000580d1c007986 */ /* 0x000fe8000c101908 */
[----:B------:R-:W-:Y:S04]  /*3050*/  STG.E desc[UR8][R28.64+0x5c], R14 ;  /* 0x00005c0e1c007986 */ /* 0x000fe8000c101908 */
[----:B------:R0:W-:Y:S04]  /*3060*/  STG.E desc[UR8][R28.64+0x60], R15 ;  /* 0x0000600f1c007986 */ /* 0x0001e8000c101908 */
[----:B-----5:R1:W-:Y:S04]  /*3070*/  STG.E desc[UR8][R28.64+0x68], R17 ;  /* 0x000068111c007986 */ /* 0x0203e8000c101908 */
[----:B------:R-:W-:Y:S04]  /*3080*/  STG.E desc[UR8][R28.64+0x70], R19 ;  /* 0x000070131c007986 */ /* 0x000fe8000c101908 */
[----:B---3--:R-:W-:Y:S04]  /*3090*/  STG.E desc[UR8][R28.64+0x74], R4 ;  /* 0x000074041c007986 */ /* 0x008fe8000c101908 */
[----:B------:R-:W-:Y:S04]  /*30a0*/  STG.E desc[UR8][R28.64+0x78], R5 ;  /* 0x000078051c007986 */ /* 0x000fe8000c101908 */
[----:B------:R-:W-:Y:S04]  /*30b0*/  STG.E desc[UR8][R28.64+0x7c], R6 ;  /* 0x00007c061c007986 */ /* 0x000fe8000c101908 */
[----:B------:R3:W-:Y:S04]  /*30c0*/  STG.E desc[UR8][R28.64+0x80], R7 ;  /* 0x000080071c007986 */ /* 0x0007e8000c101908 */
[----:B0-----:R-:W4:Y:S04]  /*30d0*/  LDL.128 R12, [R20+0x40] ;  /* 0x00004000140c7983 */ /* 0x001f280000100c00 */
[----:B-1----:R-:W5:Y:S04]  /*30e0*/  LDL R17, [R20+-0x54] ;  /* 0xffffac0014117983 */ /* 0x002f680000100800 */
[----:B---3--:R-:W3:Y:S04]  /*30f0*/  LDL.128 R4, [R20+0x50] ;  /* 0x0000500014047983 */ /* 0x008ee80000100c00 */
[----:B------:R-:W5:Y:S04]  /*3100*/  LDL R19, [R20+0x68] ;  /* 0x0000680014137983 */ /* 0x000f680000100800 */
[----:B--2---:R-:W-:Y:S04]  /*3110*/  STG.E desc[UR8][R28.64+0x84], R8 ;  /* 0x000084081c007986 */ /* 0x004fe8000c101908 */
[----:B------:R0:W-:Y:S04]  /*3120*/  STG.E desc[UR8][R28.64+0x88], R9 ;  /* 0x000088091c007986 */ /* 0x0001e8000c101908 */
[----:B0-----:R0:W2:Y:S01]  /*3130*/  LDL.64 R8, [R20+0x60] ;  /* 0x0000600014087983 */ /* 0x0010a20000100a00 */
[----:B------:R-:W-:-:S03]  /*3140*/  VIADD R23, R23, 0x10 ;  /* 0x0000001017177836 */ /* 0x000fc60000000000 */
[----:B------:R1:W-:Y:S04]  /*3150*/  STG.E desc[UR8][R28.64+0x64], R16 ;  /* 0x000064101c007986 */ /* 0x0003e8000c101908 */
[----:B------:R1:W-:Y:S04]  /*3160*/  STG.E desc[UR8][R28.64+0x6c], R18 ;  /* 0x00006c121c007986 */ /* 0x0003e8000c101908 */
[----:B------:R1:W-:Y:S04]  /*3170*/  STG.E desc[UR8][R28.64+0x8c], R10 ;  /* 0x00008c0a1c007986 */ /* 0x0003e8000c101908 */
[----:B------:R1:W-:Y:S01]  /*3180*/  STG.E desc[UR8][R28.64+0x90], R11 ;  /* 0x0000900b1c007986 */ /* 0x0003e2000c101908 */
[----:B------:R-:W-:Y:S01]  /*3190*/  ISETP.NE.AND P0, PT, R23, RZ, PT ;  /* 0x000000ff1700720c */ /* 0x000fe20003f05270 */
[----:B------:R-:W-:-:S02]  /*31a0*/  VIADD R21, R21, 0x10 ;  /* 0x0000001015157836 */ /* 0x000fc40000000000 */
[----:B------:R-:W-:Y:S02]  /*31b0*/  VIADD R22, R22, 0x10 ;  /* 0x0000001016167836 */ /* 0x000fe40000000000 */
[----:B0-----:R-:W-:Y:S01]  /*31c0*/  VIADD R20, R20, 0xc0 ;  /* 0x000000c014147836 */ /* 0x001fe20000000000 */
[----:B----4-:R1:W-:Y:S04]  /*31d0*/  STG.E desc[UR8][R28.64+0x94], R12 ;  /* 0x0000940c1c007986 */ /* 0x0103e8000c101908 */
[----:B------:R1:W-:Y:S04]  /*31e0*/  STG.E desc[UR8][R28.64+0x98], R13 ;  /* 0x0000980d1c007986 */ /* 0x0003e8000c101908 */
[----:B------:R1:W-:Y:S04]  /*31f0*/  STG.E desc[UR8][R28.64+0x9c], R14 ;  /* 0x00009c0e1c007986 */ /* 0x0003e8000c101908 */
[----:B------:R1:W-:Y:S04]  /*3200*/  STG.E desc[UR8][R28.64+0xa0], R15 ;  /* 0x0000a00f1c007986 */ /* 0x0003e8000c101908 */
[----:B---3--:R1:W-:Y:S04]  /*3210*/  STG.E desc[UR8][R28.64+0xa4], R4 ;  /* 0x0000a4041c007986 */ /* 0x0083e8000c101908 */
[----:B------:R1:W-:Y:S04]  /*3220*/  STG.E desc[UR8][R28.64+0xa8], R5 ;  /* 0x0000a8051c007986 */ /* 0x0003e8000c101908 */
[----:B------:R1:W-:Y:S04]  /*3230*/  STG.E desc[UR8][R28.64+0xac], R6 ;  /* 0x0000ac061c007986 */ /* 0x0003e8000c101908 */
[----:B------:R1:W-:Y:S04]  /*3240*/  STG.E desc[UR8][R28.64+0xb0], R7 ;  /* 0x0000b0071c007986 */ /* 0x0003e8000c101908 */
[----:B-----5:R1:W-:Y:S04]  /*3250*/  STG.E desc[UR8][R28.64], R17 ;  /* 0x000000111c007986 */ /* 0x0203e8000c101908 */
[----:B------:R1:W-:Y:S04]  /*3260*/  STG.E desc[UR8][R28.64+0xbc], R19 ;  /* 0x0000bc131c007986 */ /* 0x0003e8000c101908 */
[----:B--2---:R1:W-:Y:S04]  /*3270*/  STG.E desc[UR8][R28.64+0xb4], R8 ;  /* 0x0000b4081c007986 */ /* 0x0043e8000c101908 */
[----:B------:R1:W-:Y:S01]  /*3280*/  STG.E desc[UR8][R28.64+0xb8], R9 ;  /* 0x0000b8091c007986 */ /* 0x0003e2000c101908 */
[----:B------:R-:W-:Y:S05]  /*3290*/  @P0 BRA `(.L_x_20) ;  /* 0xfffffff800ec0947 */ /* 0x000fea000383ffff */
[----:B-1----:R-:W-:-:S07]  /*32a0*/  VIADD R6, R21, 0x1 ;  /* 0x0000000115067836 */ /* 0x002fce0000000000 */
.L_x_19:
[----:B------:R-:W-:-:S13]  /*32b0*/  LOP3.LUT P0, R4, R24, 0xf, RZ, 0xc0, !PT ;  /* 0x0000000f18047812 */ /* 0x000fda000780c0ff */
[----:B------:R-:W-:Y:S05]  /*32c0*/  @!P0 BRA `(.L_x_5) ;  /* 0x0000000400c08947 */ /* 0x000fea0003800000 */
[----:B------:R-:W-:Y:S02]  /*32d0*/  ISETP.GE.U32.AND P0, PT, R4, 0x8, PT ;  /* 0x000000080400780c */ /* 0x000fe40003f06070 */
[----:B------:R-:W-:-:S11]  /*32e0*/  LOP3.LUT P1, R8, R24, 0x7, RZ, 0xc0, !PT ;  /* 0x0000000718087812 */ /* 0x000fd6000782c0ff */
[----:B------:R-:W-:Y:S05]  /*32f0*/  @!P0 BRA `(.L_x_21) ;  /* 0x0000000000d48947 */ /* 0x000fea0003800000 */
[----:B------:R-:W-:Y:S01]  /*3300*/  IMAD R7, R6, 0xc, R1 ;  /* 0x0000000c06077824 */ /* 0x000fe200078e0201 */
[----:B------:R-:W0:Y:S04]  /*3310*/  LDC.64 R4, c[0x0][0x3a8] ;  /* 0x0000ea00ff047b82 */ /* 0x000e280000000a00 */
[----:B------:R-:W3:Y:S04]  /*3320*/  LDL R11, [R7] ;  /* 0x00000000070b7983 */ /* 0x000ee80000100800 */
[----:B------:R-:W4:Y:S04]  /*3330*/  LDL R13, [R7+0x4] ;  /* 0x00000400070d7983 */ /* 0x000f280000100800 */
[----:B--2---:R-:W2:Y:S04]  /*3340*/  LDL R15, [R7+0x8] ;  /* 0x00000800070f7983 */ /* 0x004ea80000100800 */
[----:B------:R-:W5:Y:S04]  /*3350*/  LDL R17, [R7+0xc] ;  /* 0x00000c0007117983 */ /* 0x000f680000100800 */
[----:B------:R-:W5:Y:S04]  /*3360*/  LDL R19, [R7+0x10] ;  /* 0x0000100007137983 */ /* 0x000f680000100800 */
[----:B------:R-:W5:Y:S04]  /*3370*/  LDL R21, [R7+0x14] ;  /* 0x0000140007157983 */ /* 0x000f680000100800 */
[----:B------:R-:W5:Y:S01]  /*3380*/  LDL R23, [R7+0x18] ;  /* 0x0000180007177983 */ /* 0x000f620000100800 */
[----:B------:R-:W-:-:S03]  /*3390*/  IMAD R9, R3, R0, R6 ;  /* 0x0000000003097224 */ /* 0x000fc600078e0206 */
[----:B------:R-:W5:Y:S01]  /*33a0*/  LDL R25, [R7+0x20] ;  /* 0x0000200007197983 */ /* 0x000f620000100800 */
[----:B0-----:R-:W-:-:S03]  /*33b0*/  IMAD.WIDE R4, R9, 0xc, R4 ;  /* 0x0000000c09047825 */ /* 0x001fc600078e0204 */
[----:B------:R-:W5:Y:S04]  /*33c0*/  LDL R9, [R7+0x1c] ;  /* 0x00001c0007097983 */ /* 0x000f680000100800 */
        /* <DEDUP_REMOVED lines=8> */
[----:B---3--:R0:W-:Y:S04]  /*3450*/  STG.E desc[UR8][R4.64], R11 ;  /* 0x0000000b04007986 */ /* 0x0081e8000c101908 */
[----:B----4-:R1:W-:Y:S04]  /*3460*/  STG.E desc[UR8][R4.64+0x4], R13 ;  /* 0x0000040d04007986 */ /* 0x0103e8000c101908 */
[----:B--2---:R2:W-:Y:S04]  /*3470*/  STG.E desc[UR8][R4.64+0x8], R15 ;  /* 0x0000080f04007986 */ /* 0x0045e8000c101908 */
[----:B-----5:R3:W-:Y:S04]  /*3480*/  STG.E desc[UR8][R4.64+0xc], R17 ;  /* 0x00000c1104007986 */ /* 0x0207e8000c101908 */
[----:B------:R4:W-:Y:S04]  /*3490*/  STG.E desc[UR8][R4.64+0x10], R19 ;  /* 0x0000101304007986 */ /* 0x0009e8000c101908 */
[----:B------:R5:W-:Y:S04]  /*34a0*/  STG.E desc[UR8][R4.64+0x14], R21 ;  /* 0x0000141504007986 */ /* 0x000be8000c101908 */
[----:B------:R5:W-:Y:S04]  /*34b0*/  STG.E desc[UR8][R4.64+0x18], R23 ;  /* 0x0000181704007986 */ /* 0x000be8000c101908 */
[----:B0-----:R-:W5:Y:S04]  /*34c0*/  LDL R11, [R7+0x2c] ;  /* 0x00002c00070b7983 */ /* 0x001f680000100800 */
[----:B-1----:R-:W5:Y:S04]  /*34d0*/  LDL R13, [R7+0x30] ;  /* 0x00003000070d7983 */ /* 0x002f680000100800 */
[----:B--2---:R-:W2:Y:S04]  /*34e0*/  LDL R15, [R7+0x34] ;  /* 0x00003400070f7983 */ /* 0x004ea80000100800 */
[----:B---3--:R-:W3:Y:S04]  /*34f0*/  LDL R17, [R7+0x38] ;  /* 0x0000380007117983 */ /* 0x008ee80000100800 */
[----:B----4-:R-:W4:Y:S04]  /*3500*/  LDL R19, [R7+0x3c] ;  /* 0x00003c0007137983 */ /* 0x010f280000100800 */
[----:B-----5:R-:W5:Y:S04]  /*3510*/  LDL R21, [R7+0x40] ;  /* 0x0000400007157983 */ /* 0x020f680000100800 */
[----:B------:R-:W5:Y:S04]  /*3520*/  LDL R23, [R7+0x44] ;  /* 0x0000440007177983 */ /* 0x000f680000100800 */
[----:B------:R0:W-:Y:S04]  /*3530*/  STG.E desc[UR8][R4.64+0x1c], R9 ;  /* 0x00001c0904007986 */ /* 0x0001e8000c101908 */
        /* <DEDUP_REMOVED lines=8> */
[----:B------:R0:W-:Y:S01]  /*35c0*/  STG.E desc[UR8][R4.64+0x5c], R20 ;  /* 0x00005c1404007986 */ /* 0x0001e2000c101908 */
[----:B------:R-:W-:-:S03]  /*35d0*/  VIADD R6, R6, 0x8 ;  /* 0x0000000806067836 */ /* 0x000fc60000000000 */
[----:B------:R0:W-:Y:S04]  /*35e0*/  STG.E desc[UR8][R4.64+0x2c], R11 ;  /* 0x00002c0b04007986 */ /* 0x0001e8000c101908 */
[----:B------:R0:W-:Y:S04]  /*35f0*/  STG.E desc[UR8][R4.64+0x30], R13 ;  /* 0x0000300d04007986 */ /* 0x0001e8000c101908 */
[----:B--2---:R0:W-:Y:S04]  /*3600*/  STG.E desc[UR8][R4.64+0x34], R15 ;  /* 0x0000340f04007986 */ /* 0x0041e8000c101908 */
[----:B---3--:R0:W-:Y:S04]  /*3610*/  STG.E desc[UR8][R4.64+0x38], R17 ;  /* 0x0000381104007986 */ /* 0x0081e8000c101908 */
[----:B----4-:R0:W-:Y:S04]  /*3620*/  STG.E desc[UR8][R4.64+0x3c], R19 ;  /* 0x00003c1304007986 */ /* 0x0101e8000c101908 */
[----:B-----5:R0:W-:Y:S04]  /*3630*/  STG.E desc[UR8][R4.64+0x40], R21 ;  /* 0x0000401504007986 */ /* 0x0201e8000c101908 */
[----:B------:R0:W-:Y:S02]  /*3640*/  STG.E desc[UR8][R4.64+0x44], R23 ;  /* 0x0000441704007986 */ /* 0x0001e4000c101908 */
.L_x_21:
[----:B------:R-:W-:Y:S05]  /*3650*/  @!P1 BRA `(.L_x_5) ;  /* 0x0000000000dc9947 */ /* 0x000fea0003800000 */
[----:B------:R-:W-:Y:S02]  /*3660*/  ISETP.GE.U32.AND P0, PT, R8, 0x4, PT ;  /* 0x000000040800780c */ /* 0x000fe40003f06070 */
[----:B------:R-:W-:-:S04]  /*3670*/  LOP3.LUT R24, R24, 0x3, RZ, 0xc0, !PT ;  /* 0x0000000318187812 */ /* 0x000fc800078ec0ff */
[----:B------:R-:W-:-:S07]  /*3680*/  ISETP.NE.AND P1, PT, R24, RZ, PT ;  /* 0x000000ff1800720c */ /* 0x000fce0003f25270 */
[----:B------:R-:W-:Y:S06]  /*3690*/  @!P0 BRA `(.L_x_22) ;  /* 0x0000000000748947 */ /* 0x000fec0003800000 */
[----:B------:R-:W-:Y:S01]  /*36a0*/  IMAD R8, R6, 0xc, R1 ;  /* 0x0000000c06087824 */ /* 0x000fe200078e0201 */
[----:B0-----:R-:W0:Y:S04]  /*36b0*/  LDC.64 R4, c[0x0][0x3a8] ;  /* 0x0000ea00ff047b82 */ /* 0x001e280000000a00 */
[----:B--2---:R-:W2:Y:S04]  /*36c0*/  LDL R9, [R8] ;  /* 0x0000000008097983 */ /* 0x004ea80000100800 */
[----:B------:R-:W3:Y:S04]  /*36d0*/  LDL R11, [R8+0x4] ;  /* 0x00000400080b7983 */ /* 0x000ee80000100800 */
[----:B------:R-:W4:Y:S04]  /*36e0*/  LDL R13, [R8+0x8] ;  /* 0x00000800080d7983 */ /* 0x000f280000100800 */
        /* <DEDUP_REMOVED lines=8> */
[----:B------:R-:W5:Y:S01]  /*3770*/  LDL R10, [R8+0x2c] ;  /* 0x00002c00080a7983 */ /* 0x000f620000100800 */
[----:B------:R-:W-:-:S02]  /*3780*/  IMAD R7, R3, R0, R6 ;  /* 0x0000000003077224 */ /* 0x000fc400078e0206 */
[----:B------:R-:W-:Y:S02]  /*3790*/  VIADD R6, R6, 0x4 ;  /* 0x0000000406067836 */ /* 0x000fe40000000000 */
[----:B0-----:R-:W-:-:S05]  /*37a0*/  IMAD.WIDE R4, R7, 0xc, R4 ;  /* 0x0000000c07047825 */ /* 0x001fca00078e0204 */
[----:B--2---:R1:W-:Y:S04]  /*37b0*/  STG.E desc[UR8][R4.64], R9 ;  /* 0x0000000904007986 */ /* 0x0043e8000c101908 */
[----:B---3--:R1:W-:Y:S04]  /*37c0*/  STG.E desc[UR8][R4.64+0x4], R11 ;  /* 0x0000040b04007986 */ /* 0x0083e8000c101908 */
[----:B----4-:R1:W-:Y:S04]  /*37d0*/  STG.E desc[UR8][R4.64+0x8], R13 ;  /* 0x0000080d04007986 */ /* 0x0103e8000c101908 */
[----:B-----5:R1:W-:Y:S04]  /*37e0*/  STG.E desc[UR8][R4.64+0xc], R15 ;  /* 0x00000c0f04007986 */ /* 0x0203e8000c101908 */
[----:B------:R1:W-:Y:S04]  /*37f0*/  STG.E desc[UR8][R4.64+0x10], R17 ;  /* 0x0000101104007986 */ /* 0x0003e8000c101908 */
[----:B------:R1:W-:Y:S04]  /*3800*/  STG.E desc[UR8][R4.64+0x14], R19 ;  /* 0x0000141304007986 */ /* 0x0003e8000c101908 */
[----:B------:R1:W-:Y:S04]  /*3810*/  STG.E desc[UR8][R4.64+0x18], R21 ;  /* 0x0000181504007986 */ /* 0x0003e8000c101908 */
[----:B------:R1:W-:Y:S04]  /*3820*/  STG.E desc[UR8][R4.64+0x1c], R23 ;  /* 0x00001c1704007986 */ /* 0x0003e8000c101908 */
[----:B------:R1:W-:Y:S04]  /*3830*/  STG.E desc[UR8][R4.64+0x20], R25 ;  /* 0x0000201904007986 */ /* 0x0003e8000c101908 */
[----:B------:R1:W-:Y:S04]  /*3840*/  STG.E desc[UR8][R4.64+0x24], R27 ;  /* 0x0000241b04007986 */ /* 0x0003e8000c101908 */
[----:B------:R1:W-:Y:S04]  /*3850*/  STG.E desc[UR8][R4.64+0x28], R29 ;  /* 0x0000281d04007986 */ /* 0x0003e8000c101908 */
[----:B------:R1:W-:Y:S02]  /*3860*/  STG.E desc[UR8][R4.64+0x2c], R10 ;  /* 0x00002c0a04007986 */ /* 0x0003e4000c101908 */
.L_x_22:
[----:B------:R-:W-:Y:S05]  /*3870*/  @!P1 BRA `(.L_x_5) ;  /* 0x0000000000549947 */ /* 0x000fea0003800000 */
[----:B------:R-:W3:Y:S01]  /*3880*/  LDCU.64 UR4, c[0x0][0x3a8] ;  /* 0x00007500ff0477ac */ /* 0x000ee20008000a00 */
[----:B01----:R-:W-:Y:S02]  /*3890*/  IMAD R4, R6, 0xc, R1 ;  /* 0x0000000c06047824 */ /* 0x003fe400078e0201 */
[----:B------:R-:W-:Y:S02]  /*38a0*/  IMAD R3, R3, R0, R6 ;  /* 0x0000000003037224 */ /* 0x000fe400078e0206 */
[----:B------:R-:W-:Y:S02]  /*38b0*/  IMAD.MOV R24, RZ, RZ, -R24 ;  /* 0x000000ffff187224 */ /* 0x000fe400078e0a18 */
[----:B------:R-:W-:Y:S01]  /*38c0*/  VIADD R6, R4, 0x8 ;  /* 0x0000000804067836 */ /* 0x000fe20000000000 */
[----:B---3--:R-:W-:-:S04]  /*38d0*/  UIADD3 UR4, UP0, UPT, UR4, 0x8, URZ ;  /* 0x0000000804047890 */ /* 0x008fc8000ff1e0ff */
[----:B------:R-:W-:-:S12]  /*38e0*/  UIADD3.X UR5, UPT, UPT, URZ, UR5, URZ, UP0, !UPT ;  /* 0x00000005ff057290 */ /* 0x000fd800087fe4ff */
.L_x_23:
[----:B---3--:R-:W3:Y:S04]  /*38f0*/  LDL R7, [R6+-0x8] ;  /* 0xfffff80006077983 */ /* 0x008ee80000100800 */
[----:B--2---:R-:W2:Y:S04]  /*3900*/  LDL R9, [R6+-0x4] ;  /* 0xfffffc0006097983 */ /* 0x004ea80000100800 */
[----:B------:R0:W4:Y:S01]  /*3910*/  LDL R11, [R6] ;  /* 0x00000000060b7983 */ /* 0x0001220000100800 */
[----:B------:R-:W-:Y:S02]  /*3920*/  IMAD.U32 R4, RZ, RZ, UR4 ;  /* 0x00000004ff047e24 */ /* 0x000fe4000f8e00ff */
[----:B------:R-:W-:-:S02]  /*3930*/  IMAD.U32 R5, RZ, RZ, UR5 ;  /* 0x00000005ff057e24 */ /* 0x000fc4000f8e00ff */
[----:B------:R-:W-:Y:S02]  /*3940*/  VIADD R24, R24, 0x1 ;  /* 0x0000000118187836 */ /* 0x000fe40000000000 */
[----:B------:R-:W-:-:S03]  /*3950*/  IMAD.WIDE R4, R3, 0xc, R4 ;  /* 0x0000000c03047825 */ /* 0x000fc600078e0204 */
[----:B------:R-:W-:Y:S01]  /*3960*/  ISETP.NE.AND P0, PT, R24, RZ, PT ;  /* 0x000000ff1800720c */ /* 0x000fe20003f05270 */
[----:B0-----:R-:W-:Y:S02]  /*3970*/  VIADD R6, R6, 0xc ;  /* 0x0000000c06067836 */ /* 0x001fe40000000000 */
[----:B------:R-:W-:Y:S01]  /*3980*/  VIADD R3, R3, 0x1 ;  /* 0x0000000103037836 */ /* 0x000fe20000000000 */
[----:B---3--:R3:W-:Y:S04]  /*3990*/  STG.E desc[UR8][R4.64+-0x8], R7 ;  /* 0xfffff80704007986 */ /* 0x0087e8000c101908 */
[----:B--2---:R3:W-:Y:S04]  /*39a0*/  STG.E desc[UR8][R4.64+-0x4], R9 ;  /* 0xfffffc0904007986 */ /* 0x0047e8000c101908 */
[----:B----4-:R3:W-:Y:S01]  /*39b0*/  STG.E desc[UR8][R4.64], R11 ;  /* 0x0000000b04007986 */ /* 0x0107e2000c101908 */
[----:B------:R-:W-:Y:S05]  /*39c0*/  @P0 BRA `(.L_x_23) ;  /* 0xfffffffc00c80947 */ /* 0x000fea000383ffff */
.L_x_5:
[----:B------:R-:W-:Y:S05]  /*39d0*/  BSYNC.RECONVERGENT B0 ;  /* 0x0000000000007941 */ /* 0x000fea0003800200 */
.L_x_4:
[----:B------:R-:W4:Y:S01]  /*39e0*/  S2R R3, SR_CgaCtaId ;  /* 0x0000000000037919 */ /* 0x000f220000008800 */
[----:B------:R-:W-:Y:S01]  /*39f0*/  ISETP.NE.AND P0, PT, R2, RZ, PT ;  /* 0x000000ff0200720c */ /* 0x000fe20003f05270 */
[----:B------:R-:W-:-:S12]  /*3a00*/  BSSY.RECONVERGENT B0, `(.L_x_24) ;  /* 0x0000039000007945 */ /* 0x000fd80003800200 */
[----:B------:R-:W-:Y:S05]  /*3a10*/  @P0 BRA `(.L_x_25) ;  /* 0x0000000000dc0947 */ /* 0x000fea0003800000 */
[----:B------:R-:W5:Y:S01]  /*3a20*/  S2UR UR5, SR_CgaCtaId ;  /* 0x00000000000579c3 */ /* 0x000f620000008800 */
[----:B------:R-:W-:Y:S01]  /*3a30*/  IMAD.MOV.U32 R28, RZ, RZ, 0x60 ;  /* 0x00000060ff1c7424 */ /* 0x000fe200078e00ff */
[----:B------:R-:W-:Y:S01]  /*3a40*/  UMOV UR4, 0x400 ;  /* 0x0000040000047882 */ /* 0x000fe20000000000 */
[----:B-1----:R-:W-:Y:S01]  /*3a50*/  IMAD.MOV.U32 R26, RZ, RZ, 0x1 ;  /* 0x00000001ff1a7424 */ /* 0x002fe200078e00ff */
[----:B-----5:R-:W-:-:S12]  /*3a60*/  ULEA UR4, UR5, UR4, 0x18 ;  /* 0x0000000405047291 */ /* 0x020fd8000f8ec0ff */
.L_x_26:
[----:B0--3--:R-:W-:Y:S01]  /*3a70*/  IMAD.MOV.U32 R4, RZ, RZ, RZ ;  /* 0x000000ffff047224 */ /* 0x009fe200078e00ff */
[----:B------:R-:W-:Y:S01]  /*3a80*/  CS2R R6, SRZ ;  /* 0x0000000000067805 */ /* 0x000fe2000001ff00 */
[----:B------:R-:W-:Y:S01]  /*3a90*/  IMAD.MOV.U32 R5, RZ, RZ, 0x1 ;  /* 0x00000001ff057424 */ /* 0x000fe200078e00ff */
[----:B--2---:R-:W-:Y:S01]  /*3aa0*/  CS2R R16, SRZ ;  /* 0x0000000000107805 */ /* 0x004fe2000001ff00 */
[----:B------:R-:W-:Y:S01]  /*3ab0*/  IMAD.MOV.U32 R8, RZ, RZ, 0x1 ;  /* 0x00000001ff087424 */ /* 0x000fe200078e00ff */
[----:B------:R-:W-:Y:S01]  /*3ac0*/  CS2R R22, SRZ ;  /* 0x0000000000167805 */ /* 0x000fe2000001ff00 */
[----:B------:R-:W-:Y:S01]  /*3ad0*/  IMAD.MOV.U32 R9, RZ, RZ, RZ ;  /* 0x000000ffff097224 */ /* 0x000fe200078e00ff */
[----:B------:R0:W-:Y:S01]  /*3ae0*/  STS.128 [R28+UR4+-0x50], R4 ;  /* 0xffffb0041c007988 */ /* 0x0001e20008000c04 */
[----:B------:R-:W-:Y:S01]  /*3af0*/  IMAD.MOV.U32 R10, RZ, RZ, RZ ;  /* 0x000000ffff0a7224 */ /* 0x000fe200078e00ff */
[----:B------:R-:W-:Y:S01]  /*3b00*/  CS2R R24, SRZ ;  /* 0x0000000000187805 */ /* 0x000fe2000001ff00 */
[----:B------:R-:W-:-:S02]  /*3b10*/  IMAD.MOV.U32 R11, RZ, RZ, 0x1 ;  /* 0x00000001ff0b7424 */ /* 0x000fc400078e00ff */
[----:B------:R-:W-:Y:S02]  /*3b20*/  IMAD.MOV.U32 R12, RZ, RZ, 0x1 ;  /* 0x00000001ff0c7424 */ /* 0x000fe400078e00ff */
[----:B------:R-:W-:Y:S01]  /*3b30*/  IMAD.MOV.U32 R13, RZ, RZ, RZ ;  /* 0x000000ffff0d7224 */ /* 0x000fe200078e00ff */
[----:B------:R1:W-:Y:S01]  /*3b40*/  STS.128 [R28+UR4+-0x40], R8 ;  /* 0xffffc0081c007988 */ /* 0x0003e20008000c04 */
[----:B------:R-:W-:Y:S02]  /*3b50*/  IMAD.MOV.U32 R14, RZ, RZ, RZ ;  /* 0x000000ffff0e7224 */ /* 0x000fe400078e00ff */
[----:B------:R-:W-:Y:S02]  /*3b60*/  IMAD.MOV.U32 R15, RZ, RZ, 0x1 ;  /* 0x00000001ff0f7424 */ /* 0x000fe400078e00ff */
[----:B------:R-:W-:Y:S02]  /*3b70*/  IMAD.MOV.U32 R18, RZ, RZ, 0x1 ;  /* 0x00000001ff127424 */ /* 0x000fe400078e00ff */
[----:B------:R-:W-:Y:S01]  /*3b80*/  IMAD.MOV.U32 R19, RZ, RZ, RZ ;  /* 0x000000ffff137224 */ /* 0x000fe200078e00ff */
[----:B------:R2:W-:Y:S01]  /*3b90*/  STS.128 [R28+UR4+-0x10], R12 ;  /* 0xfffff00c1c007988 */ /* 0x0005e20008000c04 */
[----:B0-----:R-:W-:-:S02]  /*3ba0*/  IMAD.MOV.U32 R5, RZ, RZ, RZ ;  /* 0x000000ffff057224 */ /* 0x001fc400078e00ff */
[----:B------:R-:W-:Y:S01]  /*3bb0*/  IMAD.MOV.U32 R6, RZ, RZ, 0x1 ;  /* 0x00000001ff067424 */ /* 0x000fe200078e00ff */
[----:B------:R0:W-:Y:S01]  /*3bc0*/  STS.128 [R28+UR4], R16 ;  /* 0x000000101c007988 */ /* 0x0001e20008000c04 */
[----:B------:R-:W-:Y:S02]  /*3bd0*/  IMAD.MOV.U32 R20, RZ, RZ, RZ ;  /* 0x000000ffff147224 */ /* 0x000fe400078e00ff */
[----:B------:R-:W-:Y:S01]  /*3be0*/  IMAD.MOV.U32 R21, RZ, RZ, 0x1 ;  /* 0x00000001ff157424 */ /* 0x000fe200078e00ff */
[----:B------:R3:W-:Y:S01]  /*3bf0*/  STS.128 [R28+UR4+-0x30], R4 ;  /* 0xffffd0041c007988 */ /* 0x0007e20008000c04 */
[----:B-1----:R-:W-:Y:S02]  /*3c00*/  IMAD.MOV.U32 R8, RZ, RZ, RZ ;  /* 0x000000ffff087224 */ /* 0x002fe400078e00ff */
[----:B------:R-:W-:Y:S01]  /*3c10*/  IMAD.MOV.U32 R9, RZ, RZ, 0x1 ;  /* 0x00000001ff097424 */ /* 0x000fe200078e00ff */
[----:B------:R-:W-:Y:S01]  /*3c20*/  STS.128 [R28+UR4+0x10], R20 ;  /* 0x000010141c007988 */ /* 0x000fe20008000c04 */
[----:B------:R-:W-:-:S02]  /*3c30*/  IMAD.MOV.U32 R11, RZ, RZ, RZ ;  /* 0x000000ffff0b7224 */ /* 0x000fc400078e00ff */
[----:B------:R-:W-:Y:S02]  /*3c40*/  IMAD.MOV.U32 R27, RZ, RZ, RZ ;  /* 0x000000ffff1b7224 */ /* 0x000fe400078e00ff */
[----:B--2---:R-:W-:Y:S01]  /*3c50*/  IMAD.MOV.U32 R12, RZ, RZ, RZ ;  /* 0x000000ffff0c7224 */ /* 0x004fe200078e00ff */
[----:B------:R1:W-:Y:S01]  /*3c60*/  STS.128 [R28+UR4+-0x20], R8 ;  /* 0xffffe0081c007988 */ /* 0x0003e20008000c04 */
[----:B------:R-:W-:Y:S02]  /*3c70*/  IMAD.MOV.U32 R13, RZ, RZ, 0x1 ;  /* 0x00000001ff0d7424 */ /* 0x000fe400078e00ff */
[----:B------:R-:W-:Y:S01]  /*3c80*/  IMAD.MOV.U32 R15, RZ, RZ, RZ ;  /* 0x000000ffff0f7224 */ /* 0x000fe200078e00ff */
[----:B------:R-:W-:Y:S01]  /*3c90*/  STS.128 [R28+UR4+-0x60], R24 ;  /* 0xffffa0181c007988 */ /* 0x000fe20008000c04 */
[----:B0-----:R-:W-:Y:S02]  /*3ca0*/  IMAD.MOV.U32 R16, RZ, RZ, 0x1 ;  /* 0x00000001ff107424 */ /* 0x001fe400078e00ff */
[----:B---3--:R-:W-:Y:S01]  /*3cb0*/  IMAD.MOV.U32 R4, RZ, RZ, 0x1 ;  /* 0x00000001ff047424 */ /* 0x008fe200078e00ff */
[----:B------:R-:W-:Y:S01]  /*3cc0*/  STS.128 [R28+UR4+0x40], R12 ;  /* 0x0000400c1c007988 */ /* 0x000fe20008000c04 */
[----:B------:R-:W-:-:S02]  /*3cd0*/  IMAD.MOV.U32 R6, RZ, RZ, RZ ;  /* 0x000000ffff067224 */ /* 0x000fc400078e00ff */
[----:B------:R-:W-:Y:S02]  /*3ce0*/  IMAD.MOV.U32 R7, RZ, RZ, 0x1 ;  /* 0x00000001ff077424 */ /* 0x000fe400078e00ff */
[----:B------:R-:W-:Y:S02]  /*3cf0*/  IMAD.MOV.U32 R18, RZ, RZ, RZ ;  /* 0x000000ffff127224 */ /* 0x000fe400078e00ff */
[----:B------:R-:W-:Y:S01]  /*3d00*/  IMAD.MOV.U32 R19, RZ, RZ, 0x1 ;  /* 0x00000001ff137424 */ /* 0x000fe200078e00ff */
[----:B------:R-:W-:Y:S01]  /*3d10*/  STS.128 [R28+UR4+0x20], R4 ;  /* 0x000020041c007988 */ /* 0x000fe20008000c04 */
[----:B-1----:R-:W-:Y:S02]  /*3d20*/  IMAD.MOV.U32 R9, RZ, RZ, RZ ;  /* 0x000000ffff097224 */ /* 0x002fe400078e00ff */
[----:B------:R-:W-:Y:S01]  /*3d30*/  IMAD.MOV.U32 R10, RZ, RZ, 0x1 ;  /* 0x00000001ff0a7424 */ /* 0x000fe200078e00ff */
[----:B------:R-:W-:Y:S04]  /*3d40*/  STS.128 [R28+UR4+0x50], R16 ;  /* 0x000050101c007988 */ /* 0x000fe80008000c04 */
[----:B------:R0:W-:Y:S02]  /*3d50*/  STS.128 [R28+UR4+0x30], R8 ;  /* 0x000030081c007988 */ /* 0x0001e40008000c04 */
[----:B0-----:R-:W-:-:S05]  /*3d60*/  VIADD R28, R28, 0xc0 ;  /* 0x000000c01c1c7836 */ /* 0x001fca0000000000 */
[----:B------:R-:W-:-:S13]  /*3d70*/  ISETP.NE.AND P0, PT, R28, 0x420, PT ;  /* 0x000004201c00780c */ /* 0x000fda0003f05270 */
[----:B------:R-:W-:Y:S05]  /*3d80*/  @P0 BRA `(.L_x_26) ;  /* 0xfffffffc00380947 */ /* 0x000fea000383ffff */
.L_x_25:
[----:B------:R-:W-:Y:S05]  /*3d90*/  BSYNC.RECONVERGENT B0 ;  /* 0x0000000000007941 */ /* 0x000fea0003800200 */
.L_x_24:
[----:B------:R-:W-:Y:S01]  /*3da0*/  BAR.SYNC.DEFER_BLOCKING 0x0 ;  /* 0x0000000000007b1d */ /* 0x000fe20000010000 */
[----:B------:R-:W-:Y:S02]  /*3db0*/  ISETP.GE.AND P0, PT, R2, R0, PT ;  /* 0x000000000200720c */ /* 0x000fe40003f06270 */
[----:B01-3--:R-:W-:-:S03]  /*3dc0*/  MOV R4, 0x400 ;  /* 0x0000040000047802 */ /* 0x00bfc60000000f00 */
[----:B------:R-:W0:Y:S01]  /*3dd0*/  LDCU UR5, c[0x0][0x3a0] ;  /* 0x00007400ff0577ac */ /* 0x000e220008000800 */
[----:B----4-:R-:W-:Y:S01]  /*3de0*/  LEA R3, R3, R4, 0x18 ;  /* 0x0000000403037211 */ /* 0x010fe200078ec0ff */
[----:B------:R-:W-:Y:S04]  /*3df0*/  BSSY.RECONVERGENT B0, `(.L_x_27) ;  /* 0x0000618000007945 */ /* 0x000fe80003800200 */
[----:B------:R-:W-:Y:S02]  /*3e00*/  IMAD R0, R2, 0xc, R3 ;  /* 0x0000000c02007824 */ /* 0x000fe400078e0203 */
[----:B------:R-:W-:Y:S05]  /*3e10*/  @P0 BRA `(.L_x_28) ;  /* 0x0000006000540947 */ /* 0x000fea0003800000 */
[----:B------:R-:W-:-:S13]  /*3e20*/  LOP3.LUT P0, R8, R2, 0x7, RZ, 0xc0, !PT ;  /* 0x0000000702087812 */ /* 0x000fda000780c0ff */
[----:B------:R-:W-:Y:S01]  /*3e30*/  @!P0 IMAD.MOV.U32 R3, RZ, RZ, 0x1 ;  /* 0x00000001ff038424 */ /* 0x000fe200078e00ff */
[----:B------:R1:W-:Y:S04]  /*3e40*/  @!P0 STS [R0], RZ ;  /* 0x000000ff00008388 */ /* 0x0003e80000000800 */
[----:B------:R1:W-:Y:S04]  /*3e50*/  @!P0 STS [R0+0x4], RZ ;  /* 0x000004ff00008388 */ /* 0x0003e80000000800 */
[----:B------:R1:W-:Y:S01]  /*3e60*/  @!P0 STS [R0+0x8], R3 ;  /* 0x0000080300008388 */ /* 0x0003e20000000800 */
[----:B------:R-:W-:Y:S05]  /*3e70*/  @!P0 BRA `(.L_x_28) ;  /* 0x00000060003c8947 */ /* 0x000fea0003800000 */
[----:B------:R-:W3:Y:S01]  /*3e80*/  LDCU UR4, c[0x0][0x388] ;  /* 0x00007100ff0477ac */ /* 0x000ee20008000800 */
[----:B-1----:R-:W-:Y:S01]  /*3e90*/  IMAD.MOV.U32 R0, RZ, RZ, 0x1 ;  /* 0x00000001ff007424 */ /* 0x002fe200078e00ff */
[----:B------:R-:W-:Y:S01]  /*3ea0*/  CS2R R4, SRZ ;  /* 0x0000000000047805 */ /* 0x000fe2000001ff00 */
[----:B------:R-:W-:Y:S01]  /*3eb0*/  IMAD.MOV.U32 R3, RZ, RZ, RZ ;  /* 0x000000ffff037224 */ /* 0x000fe200078e00ff */
[----:B---3--:R-:W-:-:S09]  /*3ec0*/  UISETP.GE.AND UP0, UPT, UR4, 0x1, UPT ;  /* 0x000000010400788c */ /* 0x008fd2000bf06270 */
[----:B------:R-:W-:Y:S05]  /*3ed0*/  BRA.U !UP0, `(.L_x_29) ;  /* 0x0000002508ac7547 */ /* 0x000fea000b800000 */
[----:B------:R-:W1:Y:S01]  /*3ee0*/  LDC.64 R6, c[0x0][0x3a8] ;  /* 0x0000ea00ff067b82 */ /* 0x000e620000000a00 */
[----:B------:R-:W-:Y:S01]  /*3ef0*/  UIADD3 UR4, UPT, UPT, -UR4, URZ, URZ ;  /* 0x000000ff04047290 */ /* 0x000fe2000fffe1ff */
[----:B------:R-:W-:Y:S01]  /*3f00*/  CS2R R4, SRZ ;  /* 0x0000000000047805 */ /* 0x000fe2000001ff00 */
[----:B--2---:R-:W-:Y:S02]  /*3f10*/  IMAD.MOV.U32 R9, RZ, RZ, R2 ;  /* 0x000000ffff097224 */ /* 0x004fe400078e0002 */
[----:B------:R-:W-:Y:S02]  /*3f20*/  IMAD.MOV.U32 R3, RZ, RZ, RZ ;  /* 0x000000ffff037224 */ /* 0x000fe400078e00ff */
[----:B------:R-:W-:Y:S01]  /*3f30*/  IMAD.U32 R12, RZ, RZ, UR4 ;  /* 0x00000004ff0c7e24 */ /* 0x000fe2000f8e00ff */
[----:B-1----:R-:W-:-:S05]  /*3f40*/  IADD3 R6, P0, PT, R6, 0x4, RZ ;  /* 0x0000000406067810 */ /* 0x002fca0007f1e0ff */
[----:B------:R-:W-:-:S08]  /*3f50*/  IMAD.X R7, RZ, RZ, R7, P0 ;  /* 0x000000ffff077224 */ /* 0x000fd000000e0607 */
.L_x_38:
[----:B-1----:R-:W-:-:S05]  /*3f60*/  IMAD.WIDE R10, R9, 0xc, R6 ;  /* 0x0000000c090a7825 */ /* 0x002fca00078e0206 */
[----:B------:R-:W2:Y:S01]  /*3f70*/  LDG.E.STRONG.SYS R14, desc[UR8][R10.64+0x4] ;  /* 0x000004080a0e7981 */ /* 0x000ea2000c1f5900 */
[----:B------:R-:W-:Y:S01]  /*3f80*/  ISETP.EQ.AND P2, PT, R0, 0x1, PT ;  /* 0x000000010000780c */ /* 0x000fe20003f42270 */
[----:B------:R-:W-:Y:S01]  /*3f90*/  VIADD R12, R12, 0x1 ;  /* 0x000000010c0c7836 */ /* 0x000fe20000000000 */
[----:B------:R-:W-:Y:S01]  /*3fa0*/  BSSY.RECONVERGENT B1, `(.L_x_30) ;  /* 0x000025a000017945 */ /* 0x000fe20003800200 */
[----:B------:R-:W-:Y:S02]  /*3fb0*/  IMAD.MOV.U32 R13, RZ, RZ, R3 ;  /* 0x000000ffff0d7224 */ /* 0x000fe400078e0003 */
[----:B------:R-:W-:Y:S01]  /*3fc0*/  IMAD.MOV.U32 R15, RZ, RZ, R4 ;  /* 0x000000ffff0f7224 */ /* 0x000fe200078e0004 */
[----:B------:R-:W-:Y:S01]  /*3fd0*/  ISETP.NE.AND P0, PT, R12, RZ, PT ;  /* 0x000000ff0c00720c */ /* 0x000fe20003f05270 */
[----:B------:R-:W-:Y:S02]  /*3fe0*/  IMAD.MOV.U32 R16, RZ, RZ, 0x1 ;  /* 0x00000001ff107424 */ /* 0x000fe400078e00ff */
[----:B------:R-:W-:-:S02]  /*3ff0*/  IMAD.MOV.U32 R3, RZ, RZ, -0x1 ;  /* 0xffffffffff037424 */ /* 0x000fc400078e00ff */
[----:B------:R-:W-:Y:S01]  /*4000*/  IMAD.MOV.U32 R4, RZ, RZ, -0x1 ;  /* 0xffffffffff047424 */ /* 0x000fe200078e00ff */
[----:B--2---:R-:W-:-:S13]  /*4010*/  ISETP.NE.AND P1, PT, R14, 0x1, PT ;  /* 0x000000010e00780c */ /* 0x004fda0003f25270 */
[----:B------:R-:W-:Y:S05]  /*4020*/  @!P1 BRA P2, `(.L_x_31) ;  /* 0x0000002400449947 */ /* 0x000fea0001000000 */
[----:B------:R-:W-:-:S13]  /*4030*/  ISETP.NE.AND P2, PT, R0, 0x1, PT ;  /* 0x000000010000780c */ /* 0x000fda0003f45270 */
[----:B------:R-:W-:Y:S05]  /*4040*/  @P2 BRA `(.L_x_32) ;  /* 0x0000000000102947 */ /* 0x000fea0003800000 */
[----:B------:R1:W5:Y:S04]  /*4050*/  LDG.E R4, desc[UR8][R10.64+-0x4] ;  /* 0xfffffc080a047981 */ /* 0x000368000c1e1900 */
[----:B------:R1:W5:Y:S01]  /*4060*/  LDG.E R3, desc[UR8][R10.64] ;  /* 0x000000080a037981 */ /* 0x000362000c1e1900 */
[----:B------:R-:W-:Y:S01]  /*4070*/  IMAD.MOV.U32 R16, RZ, RZ, R14 ;  /* 0x000000ffff107224 */ /* 0x000fe200078e000e */
[----:B------:R-:W-:Y:S06]  /*4080*/  BRA `(.L_x_31) ;  /* 0x00000024002c7947 */ /* 0x000fec0003800000 */
.L_x_32:
[----:B------:R-:W-:Y:S02]  /*4090*/  IMAD.MOV.U32 R16, RZ, RZ, R0 ;  /* 0x000000ffff107224 */ /* 0x000fe400078e0000 */
[----:B------:R-:W-:Y:S02]  /*40a0*/  IMAD.MOV.U32 R3, RZ, RZ, R13 ;  /* 0x000000ffff037224 */ /* 0x000fe400078e000d */
[----:B------:R-:W-:Y:S01]  /*40b0*/  IMAD.MOV.U32 R4, RZ, RZ, R15 ;  /* 0x000000ffff047224 */ /* 0x000fe200078e000f */
[----:B------:R-:W-:Y:S06]  /*40c0*/  @!P1 BRA `(.L_x_31) ;  /* 0x00000024001c9947 */ /* 0x000fec0003800000 */
[----:B------:R-:W2:Y:S02]  /*40d0*/  LDG.E R4, desc[UR8][R10.64+-0x4] ;  /* 0xfffffc080a047981 */ /* 0x000ea4000c1e1900 */
[----:B--2---:R-:W-:-:S13]  /*40e0*/  ISETP.NE.AND P1, PT, R4, R15, PT ;  /* 0x0000000f0400720c */ /* 0x004fda0003f25270 */
[----:B------:R-:W-:Y:S05]  /*40f0*/  @P1 BRA `(.L_x_33) ;  /* 0x0000001000ac1947 */ /* 0x000fea0003800000 */
[----:B------:R-:W2:Y:S01]  /*4100*/  LDG.E R10, desc[UR8][R10.64] ;  /* 0x000000080a0a7981 */ /* 0x000ea2000c1e1900 */
[----:B------:R-:W-:Y:S02]  /*4110*/  IMAD.MOV.U32 R16, RZ, RZ, 0x1 ;  /* 0x00000001ff107424 */ /* 0x000fe400078e00ff */
[----:B------:R-:W-:Y:S02]  /*4120*/  IMAD.MOV.U32 R3, RZ, RZ, -0x1 ;  /* 0xffffffffff037424 */ /* 0x000fe400078e00ff */
[----:B------:R-:W-:Y:S01]  /*4130*/  IMAD.MOV.U32 R4, RZ, RZ, -0x1 ;  /* 0xffffffffff047424 */ /* 0x000fe200078e00ff */
[----:B--2---:R-:W-:-:S13]  /*4140*/  ISETP.NE.AND P1, PT, R13, R10, PT ;  /* 0x0000000a0d00720c */ /* 0x004fda0003f25270 */
[----:B------:R-:W-:Y:S05]  /*4150*/  @P1 BRA `(.L_x_31) ;  /* 0x0000002000f81947 */ /* 0x000fea0003800000 */
[----:B------:R-:W-:Y:S01]  /*4160*/  ISETP.NE.AND P1, PT, R13, RZ, PT ;  /* 0x000000ff0d00720c */ /* 0x000fe20003f25270 */
[----:B------:R-:W-:Y:S02]  /*4170*/  IMAD.MOV.U32 R16, RZ, RZ, 0x1 ;  /* 0x00000001ff107424 */ /* 0x000fe400078e00ff */
[----:B------:R-:W-:Y:S02]  /*4180*/  IMAD.MOV.U32 R3, RZ, RZ, -0x1 ;  /* 0xffffffffff037424 */ /* 0x000fe400078e00ff */
[----:B------:R-:W-:-:S08]  /*4190*/  IMAD.MOV.U32 R4, RZ, RZ, -0x1 ;  /* 0xffffffffff047424 */ /* 0x000fd000078e00ff */
[----:B------:R-:W-:Y:S05]  /*41a0*/  @!P1 BRA `(.L_x_31) ;  /* 0x0000002000e49947 */ /* 0x000fea0003800000 */
[----:B------:R-:W-:Y:S01]  /*41b0*/  ISETP.NE.AND P1, PT, R0, 0x1, PT ;  /* 0x000000010000780c */ /* 0x000fe20003f25270 */
[----:B------:R-:W-:Y:S02]  /*41c0*/  IMAD.MOV.U32 R16, RZ, RZ, 0x1 ;  /* 0x00000001ff107424 */ /* 0x000fe400078e00ff */
[----:B------:R-:W-:Y:S02]  /*41d0*/  IMAD.MOV.U32 R3, RZ, RZ, -0x1 ;  /* 0xffffffffff037424 */ /* 0x000fe400078e00ff */
[----:B------:R-:W-:-:S08]  /*41e0*/  IMAD.MOV.U32 R4, RZ, RZ, -0x1 ;  /* 0xffffffffff047424 */ /* 0x000fd000078e00ff */
        /* <DEDUP_REMOVED lines=238> */
.L_x_35:
[----:B0-----:R-:W-:Y:S05]  /*50d0*/  BSYNC.RECONVERGENT B2 ;  /* 0x0000000000027941 */ /* 0x001fea0003800200 */
.L_x_34:
[----:B------:R-:W-:Y:S02]  /*50e0*/  IMAD.MOV.U32 R3, RZ, RZ, 0x3 ;  /* 0x00000003ff037424 */ /* 0x000fe400078e00ff */
[----:B------:R-:W-:Y:S02]  /*50f0*/  IMAD R0, R15, R15, RZ ;  /* 0x0000000f0f007224 */ /* 0x000fe400078e02ff */
[----:B------:R-:W-:Y:S02]  /*5100*/  IMAD.MOV.U32 R16, RZ, RZ, RZ ;  /* 0x000000ffff107224 */ /* 0x000fe400078e00ff */
[----:B------:R-:W-:-:S04]  /*5110*/  IMAD R0, R0, R3, 0x3 ;  /* 0x0000000300007424 */ /* 0x000fc800078e0203 */
[----:B------:R-:W-:-:S05]  /*5120*/  IMAD.HI R3, R0, 0x2e8ba2e9, RZ ;  /* 0x2e8ba2e900037827 */ /* 0x000fca00078e02ff */
[----:B------:R-:W-:-:S04]  /*5130*/  SHF.R.S32.HI R10, RZ, 0x1, R3 ;  /* 0x00000001ff0a7819 */ /* 0x000fc80000011403 */
[----:B------:R-:W-:-:S05]  /*5140*/  LEA.HI R3, R3, R10, RZ, 0x1 ;  /* 0x0000000a03037211 */ /* 0x000fca00078f08ff */
        /* <DEDUP_REMOVED lines=38> */
.L_x_33:
[----:B------:R1:W2:Y:S01]  /*53b0*/  LDG.E R10, desc[UR8][R10.64] ;  /* 0x000000080a0a7981 */ /* 0x0002a2000c1e1900 */
        /* <DEDUP_REMOVED lines=13> */
[C---:B-1----:R-:W-:Y:S02]  /*5490*/  LOP3.LUT R11, R3.reuse, 0x80, RZ, 0xc0, !PT ;  /* 0x00000080030b7812 */ /* 0x042fe400078ec0ff */
        /* <DEDUP_REMOVED lines=35> */
[----:B--2---:R-:W-:-:S04]  /*56d0*/  IMAD.IADD R10, R10, 0x1, -R13 ;  /* 0x000000010a0a7824 */ /* 0x004fc800078e0a0d */
        /* <DEDUP_REMOVED lines=192> */
.L_x_37:
[----:B0-----:R-:W-:Y:S05]  /*62e0*/  BSYNC.RECONVERGENT B2 ;  /* 0x0000000000027941 */ /* 0x001fea0003800200 */
.L_x_36:
[----:B------:R-:W-:Y:S01]  /*62f0*/  SHF.R.S32.HI R0, RZ, 0x1f, R3 ;  /* 0x0000001fff007819 */ /* 0x000fe20000011403 */
[----:B------:R-:W-:Y:S02]  /*6300*/  IMAD.IADD R5, R5, 0x1, -R4 ;  /* 0x0000000105057824 */ /* 0x000fe400078e0a04 */
[----:B------:R-:W-:Y:S01]  /*6310*/  IMAD.MOV.U32 R16, RZ, RZ, RZ ;  /* 0x000000ffff107224 */ /* 0x000fe200078e00ff */
        /* <DEDUP_REMOVED lines=16> */
[----:B------:R-:W-:-:S04]  /*6420*/  @P1 IMAD.MOV R10, RZ, RZ, R0 ;  /* 0x000000ffff0a1224 */ /* 0x000fc800078e0200 */
[----:B------:R-:W-:-:S04]  /*6430*/  IMAD R5, R10, R10, R5 ;  /* 0x0000000a0a057224 */ /* 0x000fc800078e0205 */
        /* <DEDUP_REMOVED lines=16> */
.L_x_31:
[----:B0-----:R-:W-:Y:S05]  /*6540*/  BSYNC.RECONVERGENT B1 ;  /* 0x0000000000017941 */ /* 0x001fea0003800200 */
.L_x_30:
[----:B------:R-:W-:Y:S02]  /*6550*/  VIADD R9, R9, UR5 ;  /* 0x0000000509097c36 */ /* 0x000fe40008000000 */
[----:B------:R-:W-:Y:S02]  /*6560*/  IMAD.MOV.U32 R0, RZ, RZ, R16 ;  /* 0x000000ffff007224 */ /* 0x000fe400078e0010 */
[----:B-----5:R-:W-:Y:S01]  /*6570*/  IMAD.MOV R5, RZ, RZ, -R4 ;  /* 0x000000ffff057224 */ /* 0x020fe200078e0a04 */
[----:B------:R-:W-:Y:S06]  /*6580*/  @P0 BRA `(.L_x_38) ;  /* 0xffffffd800740947 */ /* 0x000fec000383ffff */
.L_x_29:
[----:B------:R-:W-:Y:S01]  /*6590*/  ISETP.NE.AND P0, PT, R0, RZ, PT ;  /* 0x000000ff0000720c */ /* 0x000fe20003f05270 */
[----:B------:R-:W-:Y:S01]  /*65a0*/  BSSY.RECONVERGENT B1, `(.L_x_39) ;  /* 0x0000395000017945 */ /* 0x000fe20003800200 */
[----:B-1----:R-:W-:Y:S02]  /*65b0*/  IMAD.MOV.U32 R11, RZ, RZ, R0 ;  /* 0x000000ffff0b7224 */ /* 0x002fe400078e0000 */
[----:B------:R-:W-:Y:S02]  /*65c0*/  IMAD.MOV.U32 R6, RZ, RZ, R3 ;  /* 0x000000ffff067224 */ /* 0x000fe400078e0003 */
[----:B------:R-:W-:-:S07]  /*65d0*/  IMAD.MOV.U32 R7, RZ, RZ, R4 ;  /* 0x000000ffff077224 */ /* 0x000fce00078e0004 */
[----:B------:R-:W-:Y:S05]  /*65e0*/  @P0 BRA `(.L_x_40) ;  /* 0x0000003800400947 */ /* 0x000fea0003800000 */
[----:B------:R-:W-:Y:S01]  /*65f0*/  ISETP.NE.AND P0, PT, R8, 0x1, PT ;  /* 0x000000010800780c */ /* 0x000fe20003f05270 */
[----:B------:R-:W-:Y:S01]  /*6600*/  BSSY.RECONVERGENT B2, `(.L_x_41) ;  /* 0x000000d000027945 */ /* 0x000fe20003800200 */
[----:B------:R-:W-:Y:S02]  /*6610*/  IMAD.MOV.U32 R10, RZ, RZ, RZ ;  /* 0x000000ffff0a7224 */ /* 0x000fe400078e00ff */
[----:B--2---:R-:W-:-:S09]  /*6620*/  IMAD.MOV.U32 R9, RZ, RZ, 0x1 ;  /* 0x00000001ff097424 */ /* 0x004fd200078e00ff */
[----:B------:R-:W-:Y:S05]  /*6630*/  @!P0 BRA `(.L_x_42) ;  /* 0x0000000000248947 */ /* 0x000fea0003800000 */
[----:B------:R-:W-:Y:S01]  /*6640*/  BSSY.RECONVERGENT B3, `(.L_x_42) ;  /* 0x0000008000037945 */ /* 0x000fe20003800200 */
[----:B------:R-:W-:Y:S02]  /*6650*/  IMAD.MOV.U32 R10, RZ, RZ, RZ ;  /* 0x000000ffff0a7224 */ /* 0x000fe400078e00ff */
[----:B------:R-:W-:-:S07]  /*6660*/  IMAD.MOV.U32 R7, RZ, RZ, 0x2 ;  /* 0x00000002ff077424 */ /* 0x000fce00078e00ff */
.L_x_43:
[----:B------:R-:W-:Y:S02]  /*6670*/  IMAD.MOV.U32 R9, RZ, RZ, R7 ;  /* 0x000000ffff097224 */ /* 0x000fe400078e0007 */
[----:B------:R-:W-:Y:S02]  /*6680*/  IMAD.SHL.U32 R7, R7, 0x2, RZ ;  /* 0x0000000207077824 */ /* 0x000fe400078e00ff */
[----:B------:R-:W-:-:S03]  /*6690*/  VIADD R10, R10, 0x1 ;  /* 0x000000010a0a7836 */ /* 0x000fc60000000000 */
[----:B------:R-:W-:-:S13]  /*66a0*/  ISETP.GT.U32.AND P0, PT, R7, R8, PT ;  /* 0x000000080700720c */ /* 0x000fda0003f04070 */
[----:B------:R-:W-:Y:S05]  /*66b0*/  @!P0 BRA `(.L_x_43) ;  /* 0xfffffffc00ec8947 */ /* 0x000fea000383ffff */
[----:B0-----:R-:W-:Y:S05]  /*66c0*/  BSYNC.RECONVERGENT B3 ;  /* 0x0000000000037941 */ /* 0x001fea0003800200 */
.L_x_42:
[----:B0-----:R-:W-:Y:S05]  /*66d0*/  BSYNC.RECONVERGENT B2 ;  /* 0x0000000000027941 */ /* 0x001fea0003800200 */
.L_x_41:
[----:B------:R-:W-:Y:S01]  /*66e0*/  ISETP.NE.AND P0, PT, R10, RZ, PT ;  /* 0x000000ff0a00720c */ /* 0x000fe20003f05270 */
[----:B------:R-:W-:Y:S01]  /*66f0*/  BSSY.RECONVERGENT B2, `(.L_x_44) ;  /* 0x0000130000027945 */ /* 0x000fe20003800200 */
[----:B------:R-:W-:Y:S02]  /*6700*/  IMAD.MOV.U32 R11, RZ, RZ, RZ ;  /* 0x000000ffff0b7224 */ /* 0x000fe400078e00ff */
[----:B------:R-:W-:Y:S02]  /*6710*/  IMAD.MOV.U32 R6, RZ, RZ, R3 ;  /* 0x000000ffff067224 */ /* 0x000fe400078e0003 */
[----:B------:R-:W-:-:S07]  /*6720*/  IMAD.MOV.U32 R7, RZ, RZ, R4 ;  /* 0x000000ffff077224 */ /* 0x000fce00078e0004 */
[----:B------:R-:W-:Y:S05]  /*6730*/  @!P0 BRA `(.L_x_45) ;  /* 0x0000001000ac8947 */ /* 0x000fea0003800000 */
[----:B------:R-:W-:Y:S02]  /*6740*/  IMAD.MOV R10, RZ, RZ, -R10 ;  /* 0x000000ffff0a7224 */ /* 0x000fe400078e0a0a */
[----:B------:R-:W-:Y:S02]  /*6750*/  IMAD.MOV.U32 R7, RZ, RZ, R4 ;  /* 0x000000ffff077224 */ /* 0x000fe400078e0004 */
[----:B------:R-:W-:-:S07]  /*6760*/  IMAD.MOV.U32 R6, RZ, RZ, R3 ;  /* 0x000000ffff067224 */ /* 0x000fce00078e0003 */
.L_x_50:
[----:B------:R-:W-:Y:S01]  /*6770*/  ISETP.NE.AND P0, PT, R0, 0x1, PT ;  /* 0x000000010000780c */ /* 0x000fe20003f05270 */
[----:B------:R-:W-:Y:S01]  /*6780*/  IMAD.MOV.U32 R0, RZ, RZ, R6 ;  /* 0x000000ffff007224 */ /* 0x000fe200078e0006 */
[----:B------:R-:W-:Y:S01]  /*6790*/  BSSY.RECONVERGENT B3, `(.L_x_46) ;  /* 0x0000123000037945 */ /* 0x000fe20003800200 */
[----:B------:R-:W-:Y:S02]  /*67a0*/  VIADD R10, R10, 0x1 ;  /* 0x000000010a0a7836 */ /* 0x000fe40000000000 */
[----:B------:R-:W-:Y:S01]  /*67b0*/  IMAD.MOV.U32 R12, RZ, RZ, R7 ;  /* 0x000000ffff0c7224 */ /* 0x000fe200078e0007 */
[----:B------:R-:W-:Y:S01]  /*67c0*/  ISETP.EQ.OR P0, PT, R0, RZ, !P0 ;  /* 0x000000ff0000720c */ /* 0x000fe20004702670 */
[----:B------:R-:W-:Y:S01]  /*67d0*/  IMAD.MOV.U32 R11, RZ, RZ, 0x1 ;  /* 0x00000001ff0b7424 */ /* 0x000fe200078e00ff */
[----:B------:R-:W-:Y:S01]  /*67e0*/  ISETP.NE.AND P1, PT, R10, RZ, PT ;  /* 0x000000ff0a00720c */ /* 0x000fe20003f25270 */
[----:B------:R-:W-:Y:S02]  /*67f0*/  IMAD.MOV.U32 R6, RZ, RZ, -0x1 ;  /* 0xffffffffff067424 */ /* 0x000fe400078e00ff */
[----:B------:R-:W-:-:S08]  /*6800*/  IMAD.MOV.U32 R7, RZ, RZ, -0x1 ;  /* 0xffffffffff077424 */ /* 0x000fd000078e00ff */
[----:B------:R-:W-:Y:S05]  /*6810*/  @P0 BRA `(.L_x_47) ;  /* 0x0000001000680947 */ /* 0x000fea0003800000 */
        /* <DEDUP_REMOVED lines=237> */
.L_x_49:
[----:B------:R-:W-:Y:S05]  /*76f0*/  BSYNC.RECONVERGENT B4 ;  /* 0x0000000000047941 */ /* 0x000fea0003800200 */
.L_x_48:
[----:B------:R-:W-:Y:S02]  /*7700*/  IMAD.MOV.U32 R7, RZ, RZ, 0x3 ;  /* 0x00000003ff077424 */ /* 0x000fe400078e00ff */
[----:B------:R-:W-:-:S04]  /*7710*/  IMAD R6, R12, R12, RZ ;  /* 0x0000000c0c067224 */ /* 0x000fc800078e02ff */
        /* <DEDUP_REMOVED lines=13> */
[----:B------:R-:W-:Y:S01]  /*77f0*/  LEA.HI R7, R14, R7, RZ, 0x11 ;  /* 0x000000070e077211 */ /* 0x000fe200078f88ff */
[----:B------:R-:W-:-:S03]  /*7800*/  IMAD.SHL.U32 R14, R12, 0x2, RZ ;  /* 0x000000020c0e7824 */ /* 0x000fc600078e00ff */
        /* <DEDUP_REMOVED lines=22> */
[----:B------:R-:W-:Y:S02]  /*7970*/  IMAD R6, R11, -0xb, R6 ;  /* 0xfffffff50b067824 */ /* 0x000fe400078e0206 */
[----:B------:R-:W-:-:S03]  /*7980*/  IMAD.MOV.U32 R11, RZ, RZ, RZ ;  /* 0x000000ffff0b7224 */ /* 0x000fc600078e00ff */
[----:B------:R-:W-:-:S04]  /*7990*/  SHF.R.S32.HI R0, RZ, 0x1f, R6 ;  /* 0x0000001fff007819 */ /* 0x000fc80000011406 */
[----:B------:R-:W-:-:S05]  /*79a0*/  LOP3.LUT R13, R0, 0xb, RZ, 0xc0, !PT ;  /* 0x0000000b000d7812 */ /* 0x000fca00078ec0ff */
[----:B------:R-:W-:-:S07]  /*79b0*/  IMAD.IADD R6, R6, 0x1, R13 ;  /* 0x0000000106067824 */ /* 0x000fce00078e020d */
.L_x_47:
[----:B------:R-:W-:Y:S05]  /*79c0*/  BSYNC.RECONVERGENT B3 ;  /* 0x0000000000037941 */ /* 0x000fea0003800200 */
.L_x_46:
[----:B------:R-:W-:Y:S01]  /*79d0*/  IMAD.MOV.U32 R0, RZ, RZ, R11 ;  /* 0x000000ffff007224 */ /* 0x000fe200078e000b */
[----:B------:R-:W-:Y:S06]  /*79e0*/  @P1 BRA `(.L_x_50) ;  /* 0xffffffec00601947 */ /* 0x000fec000383ffff */
.L_x_45:
[----:B------:R-:W-:Y:S05]  /*79f0*/  BSYNC.RECONVERGENT B2 ;  /* 0x0000000000027941 */ /* 0x000fea0003800200 */
.L_x_44:
[----:B------:R-:W-:-:S05]  /*7a00*/  IMAD.IADD R10, R8, 0x1, -R9 ;  /* 0x00000001080a7824 */ /* 0x000fca00078e0a09 */
[----:B------:R-:W-:-:S13]  /*7a10*/  ISETP.GE.AND P0, PT, R10, 0x1, PT ;  /* 0x000000010a00780c */ /* 0x000fda0003f06270 */
[----:B------:R-:W-:Y:S05]  /*7a20*/  @!P0 BRA `(.L_x_40) ;  /* 0x0000002400308947 */ /* 0x000fea0003800000 */
[----:B------:R-:W-:Y:S02]  /*7a30*/  IMAD.SHL.U32 R10, R3, 0x2, RZ ;  /* 0x00000002030a7824 */ /* 0x000fe400078e00ff */
[----:B------:R-:W-:Y:S02]  /*7a40*/  IMAD.IADD R8, R9, 0x1, -R8 ;  /* 0x0000000109087824 */ /* 0x000fe400078e0a08 */
        /* <DEDUP_REMOVED lines=22> */
[----:B------:R-:W-:Y:S01]  /*7bb0*/  ISETP.GE.AND P0, PT, R11, RZ, PT ;  /* 0x000000ff0b00720c */ /* 0x000fe20003f06270 */
[----:B------:R-:W-:Y:S01]  /*7bc0*/  IMAD.MOV.U32 R11, RZ, RZ, 0x3 ;  /* 0x00000003ff0b7424 */ /* 0x000fe200078e00ff */
[----:B------:R-:W-:-:S05]  /*7bd0*/  PRMT R10, R10, 0x8880, RZ ;  /* 0x000088800a0a7816 */ /* 0x000fca00000000ff */
[----:B------:R-:W-:-:S06]  /*7be0*/  VIADD R14, R10, 0xb ;  /* 0x0000000b0a0e7836 */ /* 0x000fcc0000000000 */
[----:B------:R-:W-:Y:S02]  /*7bf0*/  @P0 IMAD.MOV R14, RZ, RZ, R10 ;  /* 0x000000ffff0e0224 */ /* 0x000fe400078e020a */
[----:B------:R-:W-:Y:S02]  /*7c00*/  IMAD R10, R4, R4, RZ ;  /* 0x00000004040a7224 */ /* 0x000fe400078e02ff */
[C---:B------:R-:W-:Y:S01]  /*7c10*/  IMAD.SHL.U32 R19, R14.reuse, 0x8, RZ ;  /* 0x000000080e137824 */ /* 0x040fe200078e00ff */
[----:B------:R-:W-:Y:S01]  /*7c20*/  PRMT R22, R14, 0x9910, RZ ;  /* 0x000099100e167816 */ /* 0x000fe200000000ff */
[----:B------:R-:W-:Y:S02]  /*7c30*/  IMAD R10, R10, R11, 0x3 ;  /* 0x000000030a0a7424 */ /* 0x000fe400078e020b */
[----:B------:R-:W-:Y:S01]  /*7c40*/  IMAD.SHL.U32 R11, R14, 0x2, RZ ;  /* 0x000000020e0b7824 */ /* 0x000fe200078e00ff */
[----:B------:R-:W-:Y:S01]  /*7c50*/  PRMT R13, R19, 0x9910, RZ ;  /* 0x00009910130d7816 */ /* 0x000fe200000000ff */
[----:B------:R-:W-:-:S03]  /*7c60*/  IMAD.HI R12, R10, 0x2e8ba2e9, RZ ;  /* 0x2e8ba2e90a0c7827 */ /* 0x000fc600078e02ff */
[----:B------:R-:W-:Y:S01]  /*7c70*/  PRMT R17, R11, 0x8880, RZ ;  /* 0x000088800b117816 */ /* 0x000fe200000000ff */
[----:B------:R-:W-:Y:S01]  /*7c80*/  IMAD R15, R13, 0x1746, RZ ;  /* 0x000017460d0f7824 */ /* 0x000fe200078e02ff */
[----:B------:R-:W-:Y:S01]  /*7c90*/  SHF.R.S32.HI R9, RZ, 0x1, R12 ;  /* 0x00000001ff097819 */ /* 0x000fe2000001140c */
[----:B------:R-:W-:Y:S02]  /*7ca0*/  IMAD R13, R22, -0x45, RZ ;  /* 0xffffffbb160d7824 */ /* 0x000fe400078e02ff */
[----:B------:R-:W-:Y:S01]  /*7cb0*/  IMAD R17, R17, -0x45, RZ ;  /* 0xffffffbb11117824 */ /* 0x000fe200078e02ff */
[----:B------:R-:W-:Y:S01]  /*7cc0*/  LEA.HI R9, R12, R9, RZ, 0x1 ;  /* 0x000000090c097211 */ /* 0x000fe200078f08ff */
[----:B------:R-:W-:Y:S01]  /*7cd0*/  IMAD.SHL.U32 R12, R14, 0x4, RZ ;  /* 0x000000040e0c7824 */ /* 0x000fe200078e00ff */
[----:B------:R-:W-:Y:S02]  /*7ce0*/  SHF.R.S32.HI R15, RZ, 0x10, R15 ;  /* 0x00000010ff0f7819 */ /* 0x000fe4000001140f */
[----:B------:R-:W-:Y:S01]  /*7cf0*/  LOP3.LUT R13, R13, 0xffff, RZ, 0xc0, !PT ;  /* 0x0000ffff0d0d7812 */ /* 0x000fe200078ec0ff */
[----:B------:R-:W-:Y:S01]  /*7d00*/  IMAD R16, R9, -0xb, R10 ;  /* 0xfffffff509107824 */ /* 0x000fe200078e020a */
[----:B------:R-:W-:Y:S01]  /*7d10*/  PRMT R18, R12, 0x8880, RZ ;  /* 0x000088800c127816 */ /* 0x000fe200000000ff */
[----:B------:R-:W-:Y:S01]  /*7d20*/  IMAD R10, R22, 0x3, RZ ;  /* 0x00000003160a7824 */ /* 0x000fe200078e02ff */
[----:B------:R-:W-:-:S02]  /*7d30*/  LOP3.LUT R20, R15, 0xffff, RZ, 0xc0, !PT ;  /* 0x0000ffff0f147812 */ /* 0x000fc400078ec0ff */
[----:B------:R-:W-:Y:S01]  /*7d40*/  LEA.HI R13, R13, R14, RZ, 0x18 ;  /* 0x0000000e0d0d7211 */ /* 0x000fe200078fc0ff */
[----:B------:R-:W-:Y:S01]  /*7d50*/  IMAD R18, R18, -0x45, RZ ;  /* 0xffffffbb12127824 */ /* 0x000fe200078e02ff */
[----:B------:R-:W-:Y:S02]  /*7d60*/  PRMT R21, R10, 0x8880, RZ ;  /* 0x000088800a157816 */ /* 0x000fe400000000ff */
[----:B------:R-:W-:Y:S02]  /*7d70*/  LEA.HI R9, R20, R15, RZ, 0x11 ;  /* 0x0000000f14097211 */ /* 0x000fe400078f88ff */
[----:B------:R-:W-:Y:S02]  /*7d80*/  LOP3.LUT R15, R13, 0x80, RZ, 0xc0, !PT ;  /* 0x000000800d0f7812 */ /* 0x000fe400078ec0ff */
[----:B------:R-:W-:Y:S01]  /*7d90*/  LOP3.LUT R24, R17, 0xffff, RZ, 0xc0, !PT ;  /* 0x0000ffff11187812 */ /* 0x000fe200078ec0ff */
[----:B------:R-:W-:Y:S01]  /*7da0*/  IMAD.MOV.U32 R17, RZ, RZ, R21 ;  /* 0x000000ffff117224 */ /* 0x000fe200078e0015 */
[----:B------:R-:W-:-:S02]  /*7db0*/  PRMT R20, R13, 0x8880, RZ ;  /* 0x000088800d147816 */ /* 0x000fc400000000ff */
[----:B------:R-:W-:Y:S02]  /*7dc0*/  SHF.R.U32.HI R15, RZ, 0x7, R15 ;  /* 0x00000007ff0f7819 */ /* 0x000fe4000001160f */
[----:B------:R-:W-:Y:S01]  /*7dd0*/  LOP3.LUT R21, R18, 0xffff, RZ, 0xc0, !PT ;  /* 0x0000ffff12157812 */ /* 0x000fe200078ec0ff */
[----:B------:R-:W-:Y:S01]  /*7de0*/  IMAD R18, R17, -0x45, RZ ;  /* 0xffffffbb11127824 */ /* 0x000fe200078e02ff */
[----:B------:R-:W-:Y:S02]  /*7df0*/  LEA.HI R13, R24, R11, RZ, 0x18 ;  /* 0x0000000b180d7211 */ /* 0x000fe400078fc0ff */
[----:B------:R-:W-:Y:S02]  /*7e00*/  LEA.HI.SX32 R15, R20, R15, 0x1d ;  /* 0x0000000f140f7211 */ /* 0x000fe400078feaff */
[----:B------:R-:W-:Y:S02]  /*7e10*/  LEA.HI R20, R21, R12, RZ, 0x18 ;  /* 0x0000000c15147211 */ /* 0x000fe400078fc0ff */
[----:B------:R-:W-:-:S02]  /*7e20*/  PRMT R23, R13, 0x8880, RZ ;  /* 0x000088800d177816 */ /* 0x000fc400000000ff */
[----:B------:R-:W-:Y:S02]  /*7e30*/  LOP3.LUT R21, R18, 0xffff, RZ, 0xc0, !PT ;  /* 0x0000ffff12157812 */ /* 0x000fe400078ec0ff */
[----:B------:R-:W-:Y:S02]  /*7e40*/  LOP3.LUT R17, R13, 0x80, RZ, 0xc0, !PT ;  /* 0x000000800d117812 */ /* 0x000fe400078ec0ff */
[----:B------:R-:W-:Y:S02]  /*7e50*/  PRMT R18, R9, 0x9910, RZ ;  /* 0x0000991009127816 */ /* 0x000fe400000000ff */
[C---:B------:R-:W-:Y:S02]  /*7e60*/  LOP3.LUT R13, R20.reuse, 0x80, RZ, 0xc0, !PT ;  /* 0x00000080140d7812 */ /* 0x040fe400078ec0ff */
[----:B------:R-:W-:Y:S01]  /*7e70*/  PRMT R24, R20, 0x8880, RZ ;  /* 0x0000888014187816 */ /* 0x000fe200000000ff */
[----:B------:R-:W-:Y:S01]  /*7e80*/  IMAD.MOV.U32 R20, RZ, RZ, R23 ;  /* 0x000000ffff147224 */ /* 0x000fe200078e0017 */
[----:B------:R-:W-:Y:S01]  /*7e90*/  SHF.R.U32.HI R17, RZ, 0x7, R17 ;  /* 0x00000007ff117819 */ /* 0x000fe20000011611 */
[----:B------:R-:W-:Y:S01]  /*7ea0*/  IMAD.MOV.U32 R23, RZ, RZ, R18 ;  /* 0x000000ffff177224 */ /* 0x000fe200078e0012 */
[----:B------:R-:W-:Y:S01]  /*7eb0*/  LEA.HI R9, R21, R10, RZ, 0x18 ;  /* 0x0000000a15097211 */ /* 0x000fe200078fc0ff */
[----:B------:R-:W-:Y:S01]  /*7ec0*/  IMAD.MOV.U32 R21, RZ, RZ, R24 ;  /* 0x000000ffff157224 */ /* 0x000fe200078e0018 */
[----:B------:R-:W-:Y:S01]  /*7ed0*/  LEA.HI.SX32 R17, R20, R17, 0x1d ;  /* 0x0000001114117211 */ /* 0x000fe200078feaff */
[----:B------:R-:W-:Y:S01]  /*7ee0*/  IMAD R20, R23, 0xb, RZ ;  /* 0x0000000b17147824 */ /* 0x000fe200078e02ff */
[----:B------:R-:W-:Y:S01]  /*7ef0*/  SHF.R.U32.HI R18, RZ, 0x7, R13 ;  /* 0x00000007ff127819 */ /* 0x000fe2000001160d */
[C---:B------:R-:W-:Y:S01]  /*7f00*/  IMAD R23, R22.reuse, 0x7, RZ ;  /* 0x0000000716177824 */ /* 0x040fe200078e02ff */
[----:B------:R-:W-:Y:S01]  /*7f10*/  LOP3.LUT R13, R9, 0x80, RZ, 0xc0, !PT ;  /* 0x00000080090d7812 */ /* 0x000fe200078ec0ff */
[----:B------:R-:W-:Y:S01]  /*7f20*/  IMAD.MOV R26, RZ, RZ, -R20 ;  /* 0x000000ffff1a7224 */ /* 0x000fe200078e0a14 */
[----:B------:R-:W-:Y:S01]  /*7f30*/  LEA.HI.SX32 R18, R21, R18, 0x1d ;  /* 0x0000001215127211 */ /* 0x000fe200078feaff */
[----:B------:R-:W-:Y:S01]  /*7f40*/  IMAD R20, R22, 0x9, RZ ;  /* 0x0000000916147824 */ /* 0x000fe200078e02ff */
[----:B------:R-:W-:-:S02]  /*7f50*/  PRMT R21, R23, 0x9910, RZ ;  /* 0x0000991017157816 */ /* 0x000fc400000000ff */
[----:B------:R-:W-:Y:S01]  /*7f60*/  PRMT R24, R9, 0x8880, RZ ;  /* 0x0000888009187816 */ /* 0x000fe200000000ff */
[----:B------:R-:W-:Y:S01]  /*7f70*/  IMAD R9, R22, 0x5, RZ ;  /* 0x0000000516097824 */ /* 0x000fe200078e02ff */
[----:B------:R-:W-:Y:S01]  /*7f80*/  SHF.R.U32.HI R13, RZ, 0x7, R13 ;  /* 0x00000007ff0d7819 */ /* 0x000fe2000001160d */
[----:B------:R-:W-:Y:S01]  /*7f90*/  IMAD R21, R21, 0x1746, RZ ;  /* 0x0000174615157824 */ /* 0x000fe200078e02ff */
[----:B------:R-:W-:Y:S02]  /*7fa0*/  PRMT R25, R20, 0x9910, RZ ;  /* 0x0000991014197816 */ /* 0x000fe400000000ff */
[----:B------:R-:W-:Y:S02]  /*7fb0*/  PRMT R26, R26, 0x7710, RZ ;  /* 0x000077101a1a7816 */ /* 0x000fe400000000ff */
[----:B------:R-:W-:Y:S01]  /*7fc0*/  LEA.HI.SX32 R13, R24, R13, 0x1d ;  /* 0x0000000d180d7211 */ /* 0x000fe200078feaff */
[----:B------:R-:W-:Y:S01]  /*7fd0*/  IMAD R25, R25, 0x1746, RZ ;  /* 0x0000174619197824 */ /* 0x000fe200078e02ff */
[----:B------:R-:W-:Y:S01]  /*7fe0*/  PRMT R24, R9, 0x8880, RZ ;  /* 0x0000888009187816 */ /* 0x000fe200000000ff */
[----:B------:R-:W-:Y:S01]  /*7ff0*/  IMAD.IADD R19, R19, 0x1, R26 ;  /* 0x0000000113137824 */ /* 0x000fe200078e021a */
[----:B------:R-:W-:-:S02]  /*8000*/  SHF.R.S32.HI R21, RZ, 0x10, R21 ;  /* 0x00000010ff157819 */ /* 0x000fc40000011415 */
[----:B------:R-:W-:Y:S01]  /*8010*/  SHF.R.S32.HI R25, RZ, 0x10, R25 ;  /* 0x00000010ff197819 */ /* 0x000fe20000011419 */
[----:B------:R-:W-:Y:S01]  /*8020*/  IMAD R24, R24, -0x45, RZ ;  /* 0xffffffbb18187824 */ /* 0x000fe200078e02ff */
[----:B------:R-:W-:Y:S02]  /*8030*/  LOP3.LUT R26, R21, 0xffff, RZ, 0xc0, !PT ;  /* 0x0000ffff151a7812 */ /* 0x000fe400078ec0ff */
[----:B------:R-:W-:Y:S02]  /*8040*/  PRMT R17, R17, 0x9910, RZ ;  /* 0x0000991011117816 */ /* 0x000fe400000000ff */
[----:B------:R-:W-:Y:S02]  /*8050*/  LEA.HI R21, R26, R21, RZ, 0x11 ;  /* 0x000000151a157211 */ /* 0x000fe400078f88ff */
[----:B------:R-:W-:Y:S02]  /*8060*/  LOP3.LUT R26, R24, 0xffff, RZ, 0xc0, !PT ;  /* 0x0000ffff181a7812 */ /* 0x000fe400078ec0ff */
[----:B------:R-:W-:-:S02]  /*8070*/  LOP3.LUT R24, R25, 0xffff, RZ, 0xc0, !PT ;  /* 0x0000ffff19187812 */ /* 0x000fc400078ec0ff */
[----:B------:R-:W-:Y:S02]  /*8080*/  PRMT R28, R21, 0x9910, RZ ;  /* 0x00009910151c7816 */ /* 0x000fe400000000ff */
[----:B------:R-:W-:Y:S02]  /*8090*/  LEA.HI R24, R24, R25, RZ, 0x11 ;  /* 0x0000001918187211 */ /* 0x000fe400078f88ff */
[----:B------:R-:W-:Y:S02]  /*80a0*/  LEA.HI R25, R26, R9, RZ, 0x18 ;  /* 0x000000091a197211 */ /* 0x000fe400078fc0ff */
[----:B------:R-:W-:Y:S02]  /*80b0*/  PRMT R26, R15, 0x9910, RZ ;  /* 0x000099100f1a7816 */ /* 0x000fe400000000ff */
[C---:B------:R-:W-:Y:S02]  /*80c0*/  PRMT R27, R25.reuse, 0x8880, RZ ;  /* 0x00008880191b7816 */ /* 0x040fe400000000ff */
[----:B------:R-:W-:Y:S01]  /*80d0*/  LOP3.LUT R15, R25, 0x80, RZ, 0xc0, !PT ;  /* 0x00000080190f7812 */ /* 0x000fe200078ec0ff */
[----:B------:R-:W-:Y:S01]  /*80e0*/  IMAD.MOV.U32 R25, RZ, RZ, R26 ;  /* 0x000000ffff197224 */ /* 0x000fe200078e001a */
[----:B------:R-:W-:Y:S01]  /*80f0*/  PRMT R24, R24, 0x9910, RZ ;  /* 0x0000991018187816 */ /* 0x000fe200000000ff */
[----:B------:R-:W-:Y:S01]  /*8100*/  IMAD.MOV.U32 R26, RZ, RZ, R27 ;  /* 0x000000ffff1a7224 */ /* 0x000fe200078e001b */
[----:B------:R-:W-:Y:S01]  /*8110*/  SHF.R.U32.HI R21, RZ, 0x7, R15 ;  /* 0x00000007ff157819 */ /* 0x000fe2000001160f */
[----:B------:R-:W-:Y:S01]  /*8120*/  IMAD R15, R25, 0xb, RZ ;  /* 0x0000000b190f7824 */ /* 0x000fe200078e02ff */
[----:B------:R-:W-:Y:S01]  /*8130*/  PRMT R19, R19, 0x9910, RZ ;  /* 0x0000991013137816 */ /* 0x000fe200000000ff */
[----:B------:R-:W-:Y:S01]  /*8140*/  IMAD.MOV.U32 R25, RZ, RZ, R28 ;  /* 0x000000ffff197224 */ /* 0x000fe200078e001c */
[----:B------:R-:W-:Y:S01]  /*8150*/  LEA.HI.SX32 R21, R26, R21, 0x1d ;  /* 0x000000151a157211 */ /* 0x000fe200078feaff */
[----:B------:R-:W-:-:S02]  /*8160*/  IMAD.MOV R26, RZ, RZ, -R15 ;  /* 0x000000ffff1a7224 */ /* 0x000fc400078e0a0f */
[----:B------:R-:W-:Y:S01]  /*8170*/  IMAD R15, R25, 0xb, RZ ;  /* 0x0000000b190f7824 */ /* 0x000fe200078e02ff */
[----:B------:R-:W-:Y:S02]  /*8180*/  PRMT R21, R21, 0x9910, RZ ;  /* 0x0000991015157816 */ /* 0x000fe400000000ff */
[----:B------:R-:W-:Y:S01]  /*8190*/  PRMT R25, R26, 0x7710, RZ ;  /* 0x000077101a197816 */ /* 0x000fe200000000ff */
[----:B------:R-:W-:Y:S02]  /*81a0*/  IMAD.MOV R15, RZ, RZ, -R15 ;  /* 0x000000ffff0f7224 */ /* 0x000fe400078e0a0f */
[----:B------:R-:W-:Y:S02]  /*81b0*/  IMAD R21, R21, 0xb, RZ ;  /* 0x0000000b15157824 */ /* 0x000fe400078e02ff */
[----:B------:R-:W-:Y:S01]  /*81c0*/  IMAD.IADD R14, R25, 0x1, R14 ;  /* 0x00000001190e7824 */ /* 0x000fe200078e020e */
[----:B------:R-:W-:Y:S01]  /*81d0*/  PRMT R26, R15, 0x7710, RZ ;  /* 0x000077100f1a7816 */ /* 0x000fe200000000ff */
[----:B------:R-:W-:-:S02]  /*81e0*/  IMAD.MOV.U32 R25, RZ, RZ, R24 ;  /* 0x000000ffff197224 */ /* 0x000fc400078e0018 */
[C---:B------:R-:W-:Y:S02]  /*81f0*/  IMAD R15, R22.reuse, 0x6, RZ ;  /* 0x00000006160f7824 */ /* 0x040fe400078e02ff */
[----:B------:R-:W-:Y:S02]  /*8200*/  IMAD R24, R22, 0xa, RZ ;  /* 0x0000000a16187824 */ /* 0x000fe400078e02ff */
[----:B------:R-:W-:Y:S02]  /*8210*/  IMAD.IADD R22, R23, 0x1, R26 ;  /* 0x0000000117167824 */ /* 0x000fe400078e021a */
[----:B------:R-:W-:Y:S01]  /*8220*/  IMAD R23, R25, 0xb, RZ ;  /* 0x0000000b19177824 */ /* 0x000fe200078e02ff */
[----:B------:R-:W-:Y:S01]  /*8230*/  PRMT R25, R15, 0x8880, RZ ;  /* 0x000088800f197816 */ /* 0x000fe200000000ff */
[----:B------:R-:W-:Y:S01]  /*8240*/  IMAD.MOV R21, RZ, RZ, -R21 ;  /* 0x000000ffff157224 */ /* 0x000fe200078e0a15 */
[----:B------:R-:W-:Y:S01]  /*8250*/  PRMT R26, R24, 0x9910, RZ ;  /* 0x00009910181a7816 */ /* 0x000fe200000000ff */
[----:B------:R-:W-:-:S02]  /*8260*/  IMAD.MOV R27, RZ, RZ, -R23 ;  /* 0x000000ffff1b7224 */ /* 0x000fc400078e0a17 */
[----:B------:R-:W-:-:S03]  /*8270*/  IMAD R23, R25, -0x45, RZ ;  /* 0xffffffbb19177824 */ /* 0x000fc600078e02ff */
[----:B------:R-:W-:Y:S01]  /*8280*/  PRMT R25, R27, 0x7710, RZ ;  /* 0x000077101b197816 */ /* 0x000fe200000000ff */
[----:B------:R-:W-:Y:S01]  /*8290*/  IMAD R27, R26, 0x1746, RZ ;  /* 0x000017461a1b7824 */ /* 0x000fe200078e02ff */
[----:B------:R-:W-:-:S03]  /*82a0*/  LOP3.LUT R26, R23, 0xffff, RZ, 0xc0, !PT ;  /* 0x0000ffff171a7812 */ /* 0x000fc600078ec0ff */
[----:B------:R-:W-:Y:S01]  /*82b0*/  IMAD.IADD R20, R20, 0x1, R25 ;  /* 0x0000000114147824 */ /* 0x000fe200078e0219 */
[----:B------:R-:W-:Y:S02]  /*82c0*/  SHF.R.S32.HI R25, RZ, 0x10, R27 ;  /* 0x00000010ff197819 */ /* 0x000fe4000001141b */
[----:B------:R-:W-:Y:S02]  /*82d0*/  LEA.HI R23, R26, R15, RZ, 0x18 ;  /* 0x0000000f1a177211 */ /* 0x000fe400078fc0ff */
[----:B------:R-:W-:Y:S02]  /*82e0*/  LOP3.LUT R26, R25, 0xffff, RZ, 0xc0, !PT ;  /* 0x0000ffff191a7812 */ /* 0x000fe400078ec0ff */
[C---:B------:R-:W-:Y:S02]  /*82f0*/  PRMT R28, R23.reuse, 0x8880, RZ ;  /* 0x00008880171c7816 */ /* 0x040fe400000000ff */
[----:B------:R-:W-:Y:S02]  /*8300*/  LEA.HI R26, R26, R25, RZ, 0x11 ;  /* 0x000000191a1a7211 */ /* 0x000fe400078f88ff */
[----:B------:R-:W-:-:S02]  /*8310*/  LOP3.LUT R25, R23, 0x80, RZ, 0xc0, !PT ;  /* 0x0000008017197812 */ /* 0x000fc400078ec0ff */
[----:B------:R-:W-:Y:S02]  /*8320*/  PRMT R26, R26, 0x9910, RZ ;  /* 0x000099101a1a7816 */ /* 0x000fe400000000ff */
[----:B------:R-:W-:Y:S02]  /*8330*/  SHF.R.U32.HI R23, RZ, 0x7, R25 ;  /* 0x00000007ff177819 */ /* 0x000fe40000011619 */
[----:B------:R-:W-:Y:S01]  /*8340*/  SHF.R.S32.HI R25, RZ, 0x1f, R16 ;  /* 0x0000001fff197819 */ /* 0x000fe20000011410 */
[----:B------:R-:W-:Y:S01]  /*8350*/  IMAD R26, R26, 0xb, RZ ;  /* 0x0000000b1a1a7824 */ /* 0x000fe200078e02ff */
[----:B------:R-:W-:Y:S02]  /*8360*/  LEA.HI.SX32 R23, R28, R23, 0x1d ;  /* 0x000000171c177211 */ /* 0x000fe400078feaff */
[----:B------:R-:W-:Y:S01]  /*8370*/  LOP3.LUT R25, R25, 0xb, RZ, 0xc0, !PT ;  /* 0x0000000b19197812 */ /* 0x000fe200078ec0ff */
[----:B------:R-:W-:Y:S01]  /*8380*/  IMAD.MOV R26, RZ, RZ, -R26 ;  /* 0x000000ffff1a7224 */ /* 0x000fe200078e0a1a */
[----:B------:R-:W-:-:S03]  /*8390*/  PRMT R23, R23, 0x9910, RZ ;  /* 0x0000991017177816 */ /* 0x000fc600000000ff */
[----:B------:R-:W-:Y:S01]  /*83a0*/  IMAD.IADD R16, R16, 0x1, R25 ;  /* 0x0000000110107824 */ /* 0x000fe200078e0219 */
[----:B------:R-:W-:Y:S01]  /*83b0*/  PRMT R25, R18, 0x9910, RZ ;  /* 0x0000991012197816 */ /* 0x000fe200000000ff */
[----:B------:R-:W-:Y:S01]  /*83c0*/  IMAD.MOV.U32 R18, RZ, RZ, R17 ;  /* 0x000000ffff127224 */ /* 0x000fe200078e0011 */
[----:B------:R-:W-:Y:S01]  /*83d0*/  PRMT R17, R26, 0x7710, RZ ;  /* 0x000077101a117816 */ /* 0x000fe200000000ff */
[----:B------:R-:W-:Y:S02]  /*83e0*/  IMAD R23, R23, 0xb, RZ ;  /* 0x0000000b17177824 */ /* 0x000fe400078e02ff */
[----:B------:R-:W-:Y:S02]  /*83f0*/  IMAD R25, R25, 0xb, RZ ;  /* 0x0000000b19197824 */ /* 0x000fe400078e02ff */
[----:B------:R-:W-:Y:S02]  /*8400*/  IMAD.IADD R17, R24, 0x1, R17 ;  /* 0x0000000118117824 */ /* 0x000fe400078e0211 */
[----:B------:R-:W-:Y:S01]  /*8410*/  IMAD R24, R18, 0xb, RZ ;  /* 0x0000000b12187824 */ /* 0x000fe200078e02ff */
[----:B------:R-:W-:Y:S01]  /*8420*/  PRMT R18, R13, 0x9910, RZ ;  /* 0x000099100d127816 */ /* 0x000fe200000000ff */
[----:B------:R-:W-:-:S02]  /*8430*/  IMAD.MOV.U32 R13, RZ, RZ, R19 ;  /* 0x000000ffff0d7224 */ /* 0x000fc400078e0013 */
[----:B------:R-:W-:Y:S02]  /*8440*/  IMAD.MOV R24, RZ, RZ, -R24 ;  /* 0x000000ffff187224 */ /* 0x000fe400078e0a18 */
[----:B------:R-:W-:Y:S01]  /*8450*/  IMAD.MOV R19, RZ, RZ, -R25 ;  /* 0x000000ffff137224 */ /* 0x000fe200078e0a19 */
[----:B------:R-:W-:Y:S01]  /*8460*/  ISETP.GE.AND P0, PT, R13, RZ, PT ;  /* 0x000000ff0d00720c */ /* 0x000fe20003f06270 */
[----:B------:R-:W-:Y:S01]  /*8470*/  IMAD.MOV R23, RZ, RZ, -R23 ;  /* 0x000000ffff177224 */ /* 0x000fe200078e0a17 */
[----:B------:R-:W-:Y:S02]  /*8480*/  PRMT R24, R24, 0x7710, RZ ;  /* 0x0000771018187816 */ /* 0x000fe400000000ff */
[----:B------:R-:W-:Y:S02]  /*8490*/  PRMT R19, R19, 0x7710, RZ ;  /* 0x0000771013137816 */ /* 0x000fe400000000ff */
[----:B------:R-:W-:Y:S01]  /*84a0*/  PRMT R26, R23, 0x7710, RZ ;  /* 0x00007710171a7816 */ /* 0x000fe200000000ff */
[----:B------:R-:W-:Y:S01]  /*84b0*/  IMAD.IADD R11, R11, 0x1, R24 ;  /* 0x000000010b0b7824 */ /* 0x000fe200078e0218 */
[----:B------:R-:W-:Y:S01]  /*84c0*/  PRMT R24, R14, 0x8880, RZ ;  /* 0x000088800e187816 */ /* 0x000fe200000000ff */
[----:B------:R-:W-:-:S02]  /*84d0*/  IMAD.IADD R12, R12, 0x1, R19 ;  /* 0x000000010c0c7824 */ /* 0x000fc400078e0213 */
[----:B------:R-:W-:Y:S02]  /*84e0*/  IMAD R19, R18, 0xb, RZ ;  /* 0x0000000b12137824 */ /* 0x000fe400078e02ff */
[----:B------:R-:W-:Y:S02]  /*84f0*/  VIADD R18, R13, 0xb ;  /* 0x0000000b0d127836 */ /* 0x000fe40000000000 */
[----:B------:R-:W-:Y:S02]  /*8500*/  @P0 IMAD.MOV R18, RZ, RZ, R13 ;  /* 0x000000ffff120224 */ /* 0x000fe400078e020d */
[----:B------:R-:W-:Y:S01]  /*8510*/  IMAD.MOV.U32 R13, RZ, RZ, R24 ;  /* 0x000000ffff0d7224 */ /* 0x000fe200078e0018 */
[----:B------:R-:W-:Y:S01]  /*8520*/  PRMT R24, R21, 0x7710, RZ ;  /* 0x0000771015187816 */ /* 0x000fe200000000ff */
[----:B------:R-:W-:Y:S01]  /*8530*/  IMAD.MOV R19, RZ, RZ, -R19 ;  /* 0x000000ffff137224 */ /* 0x000fe200078e0a13 */
[----:B------:R-:W-:Y:S01]  /*8540*/  LOP3.LUT R21, R14, 0xffff, RZ, 0xc0, !PT ;  /* 0x0000ffff0e157812 */ /* 0x000fe200078ec0ff */
[----:B------:R-:W-:Y:S01]  /*8550*/  IMAD.IADD R15, R15, 0x1, R26 ;  /* 0x000000010f0f7824 */ /* 0x000fe200078e021a */
[----:B------:R-:W-:Y:S01]  /*8560*/  ISETP.GE.AND P2, PT, R13, RZ, PT ;  /* 0x000000ff0d00720c */ /* 0x000fe20003f46270 */
[----:B------:R-:W-:Y:S01]  /*8570*/  IMAD.IADD R9, R9, 0x1, R24 ;  /* 0x0000000109097824 */ /* 0x000fe200078e0218 */
[----:B------:R-:W-:-:S02]  /*8580*/  PRMT R13, R19, 0x7710, RZ ;  /* 0x00007710130d7816 */ /* 0x000fc400000000ff */
[----:B------:R-:W-:Y:S02]  /*8590*/  PRMT R14, R20, 0x9910, RZ ;  /* 0x00009910140e7816 */ /* 0x000fe400000000ff */
[----:B------:R-:W-:Y:S01]  /*85a0*/  PRMT R19, R22, 0x9910, RZ ;  /* 0x0000991016137816 */ /* 0x000fe200000000ff */
[----:B------:R-:W-:Y:S01]  /*85b0*/  IMAD.IADD R10, R10, 0x1, R13 ;  /* 0x000000010a0a7824 */ /* 0x000fe200078e020d */
[----:B------:R-:W-:Y:S02]  /*85c0*/  PRMT R13, R17, 0x9910, RZ ;  /* 0x00009910110d7816 */ /* 0x000fe400000000ff */
[----:B------:R-:W-:Y:S02]  /*85d0*/  ISETP.GE.AND P3, PT, R19, RZ, PT ;  /* 0x000000ff1300720c */ /* 0x000fe40003f66270 */
[----:B------:R-:W-:Y:S01]  /*85e0*/  ISETP.GE.AND P4, PT, R14, RZ, PT ;  /* 0x000000ff0e00720c */ /* 0x000fe20003f86270 */
[----:B------:R-:W-:Y:S01]  /*85f0*/  IMAD.MOV.U32 R20, RZ, RZ, R13 ;  /* 0x000000ffff147224 */ /* 0x000fe200078e000d */
[----:B------:R-:W-:Y:S01]  /*8600*/  PRMT R17, R11, 0x8880, RZ ;  /* 0x000088800b117816 */ /* 0x000fe200000000ff */
[----:B------:R-:W-:Y:S01]  /*8610*/  VIADD R13, R19, 0xb ;  /* 0x0000000b130d7836 */ /* 0x000fe20000000000 */
[----:B------:R-:W-:-:S02]  /*8620*/  PRMT R22, R12, 0x8880, RZ ;  /* 0x000088800c167816 */ /* 0x000fc400000000ff */
[----:B------:R-:W-:Y:S02]  /*8630*/  ISETP.GE.AND P5, PT, R20, RZ, PT ;  /* 0x000000ff1400720c */ /* 0x000fe40003fa6270 */
[----:B------:R-:W-:Y:S02]  /*8640*/  ISETP.GE.AND P1, PT, R17, RZ, PT ;  /* 0x000000ff1100720c */ /* 0x000fe40003f26270 */
[----:B------:R-:W-:Y:S01]  /*8650*/  ISETP.GE.AND P0, PT, R22, RZ, PT ;  /* 0x000000ff1600720c */ /* 0x000fe20003f06270 */
[----:B------:R-:W-:Y:S01]  /*8660*/  VIADD R22, R20, 0xb ;  /* 0x0000000b14167836 */ /* 0x000fe20000000000 */
[----:B------:R-:W-:Y:S01]  /*8670*/  PRMT R21, R21, 0x8880, RZ ;  /* 0x0000888015157816 */ /* 0x000fe200000000ff */
[----:B------:R-:W-:Y:S01]  /*8680*/  @P3 IMAD.MOV R13, RZ, RZ, R19 ;  /* 0x000000ffff0d3224 */ /* 0x000fe200078e0213 */
[----:B------:R-:W-:Y:S01]  /*8690*/  LOP3.LUT R11, R11, 0xffff, RZ, 0xc0, !PT ;  /* 0x0000ffff0b0b7812 */ /* 0x000fe200078ec0ff */
[----:B------:R-:W-:Y:S01]  /*86a0*/  VIADD R19, R14, 0xb ;  /* 0x0000000b0e137836 */ /* 0x000fe20000000000 */
[----:B------:R-:W-:Y:S01]  /*86b0*/  LOP3.LUT R12, R12, 0xffff, RZ, 0xc0, !PT ;  /* 0x0000ffff0c0c7812 */ /* 0x000fe200078ec0ff */
[----:B------:R-:W-:Y:S01]  /*86c0*/  @P4 IMAD.MOV R19, RZ, RZ, R14 ;  /* 0x000000ffff134224 */ /* 0x000fe200078e020e */
[----:B------:R-:W-:Y:S01]  /*86d0*/  PRMT R11, R11, 0x8880, RZ ;  /* 0x000088800b0b7816 */ /* 0x000fe200000000ff */
[----:B------:R-:W-:Y:S01]  /*86e0*/  @P5 IMAD.MOV R22, RZ, RZ, R20 ;  /* 0x000000ffff165224 */ /* 0x000fe200078e0214 */
[C---:B------:R-:W-:Y:S01]  /*86f0*/  PRMT R20, R10.reuse, 0x8880, RZ ;  /* 0x000088800a147816 */ /* 0x040fe200000000ff */
[----:B------:R-:W-:Y:S01]  /*8700*/  VIADD R17, R21, 0xb ;  /* 0x0000000b15117836 */ /* 0x000fe20000000000 */
[----:B------:R-:W-:Y:S01]  /*8710*/  LOP3.LUT R10, R10, 0xffff, RZ, 0xc0, !PT ;  /* 0x0000ffff0a0a7812 */ /* 0x000fe200078ec0ff */
[----:B------:R-:W-:Y:S01]  /*8720*/  @P2 IMAD.MOV R17, RZ, RZ, R21 ;  /* 0x000000ffff112224 */ /* 0x000fe200078e0215 */
[----:B------:R-:W-:Y:S01]  /*8730*/  ISETP.NE.AND P4, PT, R22, 0x1, PT ;  /* 0x000000011600780c */ /* 0x000fe20003f85270 */
[----:B------:R-:W-:Y:S01]  /*8740*/  VIADD R14, R11, 0xb ;  /* 0x0000000b0b0e7836 */ /* 0x000fe20000000000 */
[----:B------:R-:W-:Y:S01]  /*8750*/  PRMT R22, R15, 0x8880, RZ ;  /* 0x000088800f167816 */ /* 0x000fe200000000ff */
[----:B------:R-:W-:Y:S01]  /*8760*/  @P1 IMAD.MOV R14, RZ, RZ, R11 ;  /* 0x000000ffff0e1224 */ /* 0x000fe200078e020b */
[----:B------:R-:W-:-:S02]  /*8770*/  PRMT R21, R9, 0x8880, RZ ;  /* 0x0000888009157816 */ /* 0x000fc400000000ff */
[----:B------:R-:W-:Y:S02]  /*8780*/  ISETP.GE.AND P3, PT, R22, RZ, PT ;  /* 0x000000ff1600720c */ /* 0x000fe40003f66270 */
[----:B------:R-:W-:Y:S02]  /*8790*/  LOP3.LUT R9, R9, 0xffff, RZ, 0xc0, !PT ;  /* 0x0000ffff09097812 */ /* 0x000fe400078ec0ff */
[----:B------:R-:W-:Y:S02]  /*87a0*/  ISETP.GE.AND P1, PT, R20, RZ, PT ;  /* 0x000000ff1400720c */ /* 0x000fe40003f26270 */
[----:B------:R-:W-:Y:S02]  /*87b0*/  ISETP.GE.AND P2, PT, R21, RZ, PT ;  /* 0x000000ff1500720c */ /* 0x000fe40003f46270 */
[----:B------:R-:W-:Y:S02]  /*87c0*/  LOP3.LUT R15, R15, 0xffff, RZ, 0xc0, !PT ;  /* 0x0000ffff0f0f7812 */ /* 0x000fe400078ec0ff */
[----:B------:R-:W-:-:S02]  /*87d0*/  PRMT R11, R10, 0x8880, RZ ;  /* 0x000088800a0b7816 */ /* 0x000fc400000000ff */
[----:B------:R-:W-:Y:S02]  /*87e0*/  PRMT R12, R12, 0x8880, RZ ;  /* 0x000088800c0c7816 */ /* 0x000fe400000000ff */
[----:B------:R-:W-:Y:S01]  /*87f0*/  PRMT R20, R9, 0x8880, RZ ;  /* 0x0000888009147816 */ /* 0x000fe200000000ff */
[----:B------:R-:W-:Y:S01]  /*8800*/  IMAD.MOV.U32 R9, RZ, RZ, R11 ;  /* 0x000000ffff097224 */ /* 0x000fe200078e000b */
[----:B------:R-:W-:Y:S01]  /*8810*/  PRMT R22, R15, 0x8880, RZ ;  /* 0x000088800f167816 */ /* 0x000fe200000000ff */
[----:B------:R-:W-:Y:S02]  /*8820*/  IMAD.MOV.U32 R10, RZ, RZ, R12 ;  /* 0x000000ffff0a7224 */ /* 0x000fe400078e000c */
[----:B------:R-:W-:Y:S02]  /*8830*/  IMAD.MOV.U32 R11, RZ, RZ, R20 ;  /* 0x000000ffff0b7224 */ /* 0x000fe400078e0014 */
[----:B------:R-:W-:Y:S02]  /*8840*/  VIADD R21, R22, 0xb ;  /* 0x0000000b16157836 */ /* 0x000fe40000000000 */
[----:B------:R-:W-:-:S02]  /*8850*/  VIADD R12, R10, 0xb ;  /* 0x0000000b0a0c7836 */ /* 0x000fc40000000000 */
[----:B------:R-:W-:Y:S02]  /*8860*/  VIADD R15, R9, 0xb ;  /* 0x0000000b090f7836 */ /* 0x000fe40000000000 */
[----:B------:R-:W-:Y:S02]  /*8870*/  VIADD R20, R11, 0xb ;  /* 0x0000000b0b147836 */ /* 0x000fe40000000000 */
[----:B------:R-:W-:Y:S01]  /*8880*/  @P3 IMAD.MOV R21, RZ, RZ, R22 ;  /* 0x000000ffff153224 */ /* 0x000fe200078e0216 */
[----:B------:R-:W-:Y:S01]  /*8890*/  SEL R22, RZ, 0xa, P4 ;  /* 0x0000000aff167807 */ /* 0x000fe20002000000 */
[----:B------:R-:W-:Y:S02]  /*88a0*/  @P0 IMAD.MOV R12, RZ, RZ, R10 ;  /* 0x000000ffff0c0224 */ /* 0x000fe400078e020a */
[----:B------:R-:W-:Y:S02]  /*88b0*/  @P1 IMAD.MOV R15, RZ, RZ, R9 ;  /* 0x000000ffff0f1224 */ /* 0x000fe400078e0209 */
[----:B------:R-:W-:-:S07]  /*88c0*/  @P2 IMAD.MOV R20, RZ, RZ, R11 ;  /* 0x000000ffff142224 */ /* 0x000fce00078e020b */
.L_x_56:
[----:B------:R-:W-:Y:S01]  /*88d0*/  ISETP.NE.AND P0, PT, R0, 0x1, PT ;  /* 0x000000010000780c */ /* 0x000fe20003f05270 */
[----:B------:R-:W-:Y:S01]  /*88e0*/  VIADD R8, R8, 0x1 ;  /* 0x0000000108087836 */ /* 0x000fe20000000000 */
[----:B------:R-:W-:Y:S01]  /*88f0*/  BSSY.RECONVERGENT B2, `(.L_x_51) ;  /* 0x000015d000027945 */ /* 0x000fe20003800200 */
[----:B------:R-:W-:Y:S01]  /*8900*/  IMAD.MOV.U32 R10, RZ, RZ, R6 ;  /* 0x000000ffff0a7224 */ /* 0x000fe200078e0006 */
[----:B------:R-:W-:Y:S01]  /*8910*/  SEL R11, R0, RZ, P0 ;  /* 0x000000ff000b7207 */ /* 0x000fe20000000000 */
[----:B------:R-:W-:Y:S01]  /*8920*/  IMAD.MOV.U32 R9, RZ, RZ, R7 ;  /* 0x000000ffff097224 */ /* 0x000fe200078e0007 */
[----:B------:R-:W-:Y:S02]  /*8930*/  ISETP.NE.AND P2, PT, R8, RZ, PT ;  /* 0x000000ff0800720c */ /* 0x000fe40003f45270 */
[----:B------:R-:W-:Y:S02]  /*8940*/  SEL R6, R3, R6, !P0 ;  /* 0x0000000603067207 */ /* 0x000fe40004000000 */
[----:B------:R-:W-:-:S03]  /*8950*/  SEL R7, R4, R7, !P0 ;  /* 0x0000000704077207 */ /* 0x000fc60004000000 */
[----:B------:R-:W-:Y:S06]  /*8960*/  @!P0 BRA `(.L_x_52) ;  /* 0x0000001400548947 */ /* 0x000fec0003800000 */
[----:B------:R-:W-:Y:S01]  /*8970*/  ISETP.NE.AND P0, PT, R3, R10, PT ;  /* 0x0000000a0300720c */ /* 0x000fe20003f05270 */
[----:B------:R-:W-:Y:S01]  /*8980*/  IMAD.MOV.U32 R6, RZ, RZ, -0x1 ;  /* 0xffffffffff067424 */ /* 0x000fe200078e00ff */
[----:B------:R-:W-:Y:S01]  /*8990*/  ISETP.EQ.AND P1, PT, R4, R9, PT ;  /* 0x000000090400720c */ /* 0x000fe20003f22270 */
[----:B------:R-:W-:Y:S02]  /*89a0*/  IMAD.MOV.U32 R11, RZ, RZ, 0x1 ;  /* 0x00000001ff0b7424 */ /* 0x000fe400078e00ff */
[----:B------:R-:W-:-:S10]  /*89b0*/  IMAD.MOV.U32 R7, RZ, RZ, -0x1 ;  /* 0xffffffffff077424 */ /* 0x000fd400078e00ff */
[----:B------:R-:W-:Y:S05]  /*89c0*/  @P0 BRA P1, `(.L_x_52) ;  /* 0x00000014003c0947 */ /* 0x000fea0000800000 */
[----:B------:R-:W-:-:S13]  /*89d0*/  ISETP.NE.OR P0, PT, R4, R9, P0 ;  /* 0x000000090400720c */ /* 0x000fda0000705670 */
[----:B------:R-:W-:Y:S05]  /*89e0*/  @P0 BRA `(.L_x_53) ;  /* 0x0000000000d40947 */ /* 0x000fea0003800000 */
[----:B------:R-:W-:Y:S01]  /*89f0*/  ISETP.NE.AND P0, PT, R3, RZ, PT ;  /* 0x000000ff0300720c */ /* 0x000fe20003f05270 */
[----:B------:R-:W-:-:S12]  /*8a00*/  IMAD.MOV.U32 R7, RZ, RZ, -0x1 ;  /* 0xffffffffff077424 */ /* 0x000fd800078e00ff */
[----:B------:R-:W-:Y:S05]  /*8a10*/  @!P0 BRA `(.L_x_52) ;  /* 0x0000001400288947 */ /* 0x000fea0003800000 */
[----:B------:R-:W-:Y:S01]  /*8a20*/  ISETP.NE.AND P3, PT, R14, 0x1, PT ;  /* 0x000000010e00780c */ /* 0x000fe20003f65270 */
[----:B------:R-:W-:Y:S01]  /*8a30*/  IMAD.MOV.U32 R0, RZ, RZ, 0x3 ;  /* 0x00000003ff007424 */ /* 0x000fe200078e00ff */
[C---:B------:R-:W-:Y:S01]  /*8a40*/  ISETP.NE.AND P4, PT, R17.reuse, 0x1, PT ;  /* 0x000000011100780c */ /* 0x040fe20003f85270 */
[----:B------:R-:W-:Y:S01]  /*8a50*/  IMAD.MOV.U32 R6, RZ, RZ, 0x4 ;  /* 0x00000004ff067424 */ /* 0x000fe200078e00ff */
[----:B------:R-:W-:Y:S01]  /*8a60*/  ISETP.EQ.OR P0, PT, R17, 0x1, !P3 ;  /* 0x000000011100780c */ /* 0x000fe20005f02670 */
[----:B------:R-:W-:Y:S01]  /*8a70*/  IMAD.MOV.U32 R11, RZ, RZ, RZ ;  /* 0x000000ffff0b7224 */ /* 0x000fe200078e00ff */
[----:B------:R-:W-:Y:S02]  /*8a80*/  SEL R0, R0, 0x2, P3 ;  /* 0x0000000200007807 */ /* 0x000fe40001800000 */
[----:B------:R-:W-:Y:S02]  /*8a90*/  ISETP.EQ.OR P0, PT, R15, 0x1, P0 ;  /* 0x000000010f00780c */ /* 0x000fe40000702670 */
[----:B------:R-:W-:-:S02]  /*8aa0*/  ISETP.NE.AND P3, PT, R12, 0x1, PT ;  /* 0x000000010c00780c */ /* 0x000fc40003f65270 */
[----:B------:R-:W-:Y:S02]  /*8ab0*/  ISETP.EQ.OR P1, PT, R12, 0x1, P0 ;  /* 0x000000010c00780c */ /* 0x000fe40000722670 */
[----:B------:R-:W-:Y:S02]  /*8ac0*/  SEL R7, R0, 0x1, P4 ;  /* 0x0000000100077807 */ /* 0x000fe40002000000 */
[----:B------:R-:W-:Y:S02]  /*8ad0*/  ISETP.EQ.OR P1, PT, R20, 0x1, P1 ;  /* 0x000000011400780c */ /* 0x000fe40000f22670 */
[----:B------:R-:W-:Y:S02]  /*8ae0*/  ISETP.NE.AND P4, PT, R19, 0x1, PT ;  /* 0x000000011300780c */ /* 0x000fe40003f85270 */
[----:B------:R-:W-:Y:S02]  /*8af0*/  ISETP.NE.AND P5, PT, R21, 0x1, PT ;  /* 0x000000011500780c */ /* 0x000fe40003fa5270 */
[----:B------:R-:W-:Y:S01]  /*8b00*/  @!P0 SEL R7, R6, 0x5, !P3 ;  /* 0x0000000506078807 */ /* 0x000fe20005800000 */
[----:B------:R-:W-:Y:S01]  /*8b10*/  IMAD.MOV.U32 R6, RZ, RZ, 0x6 ;  /* 0x00000006ff067424 */ /* 0x000fe200078e00ff */
[----:B------:R-:W-:-:S02]  /*8b20*/  ISETP.NE.AND P0, PT, R18, 0x1, PT ;  /* 0x000000011200780c */ /* 0x000fc40003f05270 */
[----:B------:R-:W-:Y:S02]  /*8b30*/  SEL R0, R22, 0x9, P4 ;  /* 0x0000000916007807 */ /* 0x000fe40002000000 */
[----:B------:R-:W-:Y:S02]  /*8b40*/  ISETP.NE.AND P3, PT, R13, 0x1, PT ;  /* 0x000000010d00780c */ /* 0x000fe40003f65270 */
[----:B------:R-:W-:Y:S02]  /*8b50*/  SEL R0, R0, 0x8, P0 ;  /* 0x0000000800007807 */ /* 0x000fe40000000000 */
[----:B------:R-:W-:-:S04]  /*8b60*/  @!P1 SEL R7, R6, 0x7, !P5 ;  /* 0x0000000706079807 */ /* 0x000fc80006800000 */
[----:B------:R-:W-:-:S04]  /*8b70*/  SEL R0, R7, R0, !P3 ;  /* 0x0000000007007207 */ /* 0x000fc80005800000 */
[----:B------:R-:W-:-:S05]  /*8b80*/  @!P1 SEL R7, R7, R0, !P5 ;  /* 0x0000000007079207 */ /* 0x000fca0006800000 */
[----:B------:R-:W-:-:S04]  /*8b90*/  IMAD R7, R16, R7, RZ ;  /* 0x0000000710077224 */ /* 0x000fc800078e02ff */
[----:B------:R-:W-:-:S05]  /*8ba0*/  IMAD.HI R0, R7, 0x2e8ba2e9, RZ ;  /* 0x2e8ba2e907007827 */ /* 0x000fca00078e02ff */
[----:B------:R-:W-:-:S04]  /*8bb0*/  SHF.R.S32.HI R9, RZ, 0x1, R0 ;  /* 0x00000001ff097819 */ /* 0x000fc80000011400 */
[----:B------:R-:W-:Y:S01]  /*8bc0*/  LEA.HI R0, R0, R9, RZ, 0x1 ;  /* 0x0000000900007211 */ /* 0x000fe200078f08ff */
[----:B------:R-:W-:-:S04]  /*8bd0*/  IMAD.SHL.U32 R9, R4, 0x2, RZ ;  /* 0x0000000204097824 */ /* 0x000fc800078e00ff */
[----:B------:R-:W-:-:S05]  /*8be0*/  IMAD R0, R0, -0xb, R7 ;  /* 0xfffffff500007824 */ /* 0x000fca00078e0207 */
[----:B------:R-:W-:-:S04]  /*8bf0*/  SHF.R.S32.HI R6, RZ, 0x1f, R0 ;  /* 0x0000001fff067819 */ /* 0x000fc80000011400 */
[----:B------:R-:W-:-:S05]  /*8c00*/  LOP3.LUT R7, R6, 0xb, RZ, 0xc0, !PT ;  /* 0x0000000b06077812 */ /* 0x000fca00078ec0ff */
[----:B------:R-:W-:-:S04]  /*8c10*/  IMAD.IADD R0, R0, 0x1, R7 ;  /* 0x0000000100007824 */ /* 0x000fc800078e0207 */
        /* <DEDUP_REMOVED lines=18> */
.L_x_53:
        /* <DEDUP_REMOVED lines=237> */
.L_x_55:
[----:B------:R-:W-:Y:S05]  /*9c10*/  BSYNC.RECONVERGENT B3 ;  /* 0x0000000000037941 */ /* 0x000fea0003800200 */
.L_x_54:
[----:B------:R-:W-:-:S04]  /*9c20*/  IMAD.IADD R0, R3, 0x1, -R10 ;  /* 0x0000000103007824 */ /* 0x000fc800078e0a0a */
        /* <DEDUP_REMOVED lines=16> */
[----:B------:R-:W-:Y:S01]  /*9d30*/  PRMT R7, R6, 0x7710, RZ ;  /* 0x0000771006077816 */ /* 0x000fe200000000ff */
[----:B------:R-:W-:-:S04]  /*9d40*/  IMAD.IADD R6, R5, 0x1, -R9 ;  /* 0x0000000105067824 */ /* 0x000fc800078e0a09 */
        /* <DEDUP_REMOVED lines=14> */
[----:B------:R-:W-:Y:S02]  /*9e30*/  IMAD R0, R0, R11, -R10 ;  /* 0x0000000b00007224 */ /* 0x000fe400078e0a0a */
[----:B------:R-:W-:Y:S02]  /*9e40*/  IMAD.MOV.U32 R11, RZ, RZ, RZ ;  /* 0x000000ffff0b7224 */ /* 0x000fe400078e00ff */
[----:B------:R-:W-:-:S05]  /*9e50*/  IMAD.HI R6, R0, 0x2e8ba2e9, RZ ;  /* 0x2e8ba2e900067827 */ /* 0x000fca00078e02ff */
[----:B------:R-:W-:-:S04]  /*9e60*/  SHF.R.S32.HI R9, RZ, 0x1, R6 ;  /* 0x00000001ff097819 */ /* 0x000fc80000011406 */
[----:B------:R-:W-:-:S05]  /*9e70*/  LEA.HI R9, R6, R9, RZ, 0x1 ;  /* 0x0000000906097211 */ /* 0x000fca00078f08ff */
[----:B------:R-:W-:-:S05]  /*9e80*/  IMAD R9, R9, -0xb, R0 ;  /* 0xfffffff509097824 */ /* 0x000fca00078e0200 */
[----:B------:R-:W-:-:S04]  /*9e90*/  SHF.R.S32.HI R0, RZ, 0x1f, R9 ;  /* 0x0000001fff007819 */ /* 0x000fc80000011409 */
[----:B------:R-:W-:-:S05]  /*9ea0*/  LOP3.LUT R0, R0, 0xb, RZ, 0xc0, !PT ;  /* 0x0000000b00007812 */ /* 0x000fca00078ec0ff */
[----:B------:R-:W-:-:S07]  /*9eb0*/  IMAD.IADD R6, R9, 0x1, R0 ;  /* 0x0000000109067824 */ /* 0x000fce00078e0200 */
.L_x_52:
[----:B------:R-:W-:Y:S05]  /*9ec0*/  BSYNC.RECONVERGENT B2 ;  /* 0x0000000000027941 */ /* 0x000fea0003800200 */
.L_x_51:
[----:B------:R-:W-:Y:S01]  /*9ed0*/  IMAD.MOV.U32 R0, RZ, RZ, R11 ;  /* 0x000000ffff007224 */ /* 0x000fe200078e000b */
[----:B------:R-:W-:Y:S06]  /*9ee0*/  @P2 BRA `(.L_x_56) ;  /* 0xffffffe800782947 */ /* 0x000fec000383ffff */
.L_x_40:
[----:B0-----:R-:W-:Y:S05]  /*9ef0*/  BSYNC.RECONVERGENT B1 ;  /* 0x0000000000017941 */ /* 0x001fea0003800200 */
.L_x_39:
[----:B------:R-:W0:Y:S01]  /*9f00*/  S2R R3, SR_CgaCtaId ;  /* 0x0000000000037919 */ /* 0x000e220000008800 */
[----:B------:R-:W-:-:S04]  /*9f10*/  MOV R0, 0x400 ;  /* 0x0000040000007802 */ /* 0x000fc80000000f00 */
[----:B0-----:R-:W-:-:S05]  /*9f20*/  LEA R3, R3, R0, 0x18 ;  /* 0x0000000003037211 */ /* 0x001fca00078ec0ff */
[----:B------:R-:W-:-:S05]  /*9f30*/  IMAD R0, R2, 0xc, R3 ;  /* 0x0000000c02007824 */ /* 0x000fca00078e0203 */
[----:B------:R3:W-:Y:S04]  /*9f40*/  STS [R0], R7 ;  /* 0x0000000700007388 */ /* 0x0007e80000000800 */
[----:B------:R3:W-:Y:S04]  /*9f50*/  STS [R0+0x4], R6 ;  /* 0x0000040600007388 */ /* 0x0007e80000000800 */
[----:B------:R3:W-:Y:S02]  /*9f60*/  STS [R0+0x8], R11 ;  /* 0x0000080b00007388 */ /* 0x0007e40000000800 */
.L_x_28:
[----:B0-----:R-:W-:Y:S05]  /*9f70*/  BSYNC.RECONVERGENT B0 ;  /* 0x0000000000007941 */ /* 0x001fea0003800200 */
.L_x_27:
[----:B------:R-:W0:Y:S01]  /*9f80*/  LDCU UR4, c[0x0][0x3a0] ;  /* 0x00007400ff0477ac */ /* 0x000e220008000800 */
[----:B------:R-:W-:Y:S01]  /*9f90*/  BSSY.RECONVERGENT B0, `(.L_x_57) ;  /* 0x0000139000007945 */ /* 0x000fe20003800200 */
[----:B------:R-:W-:Y:S01]  /*9fa0*/  BAR.SYNC.DEFER_BLOCKING 0x0 ;  /* 0x0000000000007b1d */ /* 0x000fe20000010000 */
[----:B0-----:R-:W-:-:S13]  /*9fb0*/  ISETP.GE.AND P0, PT, R2, UR4, PT ;  /* 0x0000000402007c0c */ /* 0x001fda000bf06270 */
[----:B------:R-:W-:Y:S05]  /*9fc0*/  @P0 BRA `(.L_x_58) ;  /* 0x0000001000d40947 */ /* 0x000fea0003800000 */
[----:B-1----:R-:W2:Y:S01]  /*9fd0*/  LDS R3, [R0+0x8] ;  /* 0x0000080000037984 */ /* 0x002ea20000000800 */
[----:B------:R-:W-:Y:S01]  /*9fe0*/  ISETP.GE.U32.AND P0, PT, R2, 0x8, PT ;  /* 0x000000080200780c */ /* 0x000fe20003f06070 */
[----:B------:R-:W-:Y:S02]  /*9ff0*/  BSSY.RECONVERGENT B1, `(.L_x_59) ;  /* 0x000012f000017945 */ /* 0x000fe40003800200 */
[----:B---3--:R0:W1:Y:S04]  /*a000*/  LDS R6, [R0] ;  /* 0x0000000000067984 */ /* 0x0080680000000800 */
[----:B------:R0:W3:Y:S01]  /*a010*/  LDS R7, [R0+0x4] ;  /* 0x0000040000077984 */ /* 0x0000e20000000800 */
[----:B--2---:R-:W-:-:S05]  /*a020*/  IMAD.MOV.U32 R9, RZ, RZ, R3 ;  /* 0x000000ffff097224 */ /* 0x004fca00078e0003 */
[----:B0-----:R-:W-:Y:S05]  /*a030*/  @!P0 BRA `(.L_x_60) ;  /* 0x0000001000a88947 */ /* 0x001fea0003800000 */
[----:B------:R-:W-:Y:S01]  /*a040*/  SHF.R.U32.HI R4, RZ, 0x3, R2 ;  /* 0x00000003ff047819 */ /* 0x000fe20000011602 */
[----:B------:R-:W-:-:S04]  /*a050*/  IMAD.MOV.U32 R9, RZ, RZ, R3 ;  /* 0x000000ffff097224 */ /* 0x000fc800078e0003 */
[----:B------:R-:W-:-:S07]  /*a060*/  IMAD R3, R4, -0x3, RZ ;  /* 0xfffffffd04037824 */ /* 0x000fce00078e02ff */
.L_x_65:
[----:B---3--:R-:W-:Y:S01]  /*a070*/  IMAD.MOV.U32 R4, RZ, RZ, R7 ;  /* 0x000000ffff047224 */ /* 0x008fe200078e0007 */
[----:B------:R-:W-:Y:S01]  /*a080*/  ISETP.NE.AND P0, PT, R9, 0x1, PT ;  /* 0x000000010900780c */ /* 0x000fe20003f05270 */
[----:B------:R-:W-:Y:S01]  /*a090*/  VIADD R3, R3, 0x1 ;  /* 0x0000000103037836 */ /* 0x000fe20000000000 */
[----:B------:R-:W-:Y:S01]  /*a0a0*/  BSSY.RECONVERGENT B2, `(.L_x_61) ;  /* 0x0000122000027945 */ /* 0x000fe20003800200 */
[----:B-1----:R-:W-:Y:S01]  /*a0b0*/  IMAD.MOV.U32 R5, RZ, RZ, R6 ;  /* 0x000000ffff057224 */ /* 0x002fe200078e0006 */
        /* <DEDUP_REMOVED lines=243> */
.L_x_64:
[----:B------:R-:W-:Y:S05]  /*aff0*/  BSYNC.RECONVERGENT B3 ;  /* 0x0000000000037941 */ /* 0x000fea0003800200 */
.L_x_63:
        /* <DEDUP_REMOVED lines=10> */
[----:B------:R-:W-:Y:S02]  /*b0a0*/  IMAD R7, R7, R8, RZ ;  /* 0x0000000807077224 */ /* 0x000fe400078e02ff */
[----:B------:R-:W-:-:S03]  /*b0b0*/  IMAD.SHL.U32 R8, R5, 0x2, RZ ;  /* 0x0000000205087824 */ /* 0x000fc600078e00ff */
        /* <DEDUP_REMOVED lines=21> */
[----:B------:R-:W-:Y:S02]  /*b210*/  IMAD.IADD R6, R9, 0x1, R6 ;  /* 0x0000000109067824 */ /* 0x000fe400078e0206 */
[----:B------:R-:W-:Y:S02]  /*b220*/  IMAD.MOV.U32 R9, RZ, RZ, RZ ;  /* 0x000000ffff097224 */ /* 0x000fe400078e00ff */
        /* <DEDUP_REMOVED lines=9> */
.L_x_62:
[----:B------:R-:W-:Y:S05]  /*b2c0*/  BSYNC.RECONVERGENT B2 ;  /* 0x0000000000027941 */ /* 0x000fea0003800200 */
.L_x_61:
[----:B------:R-:W-:Y:S05]  /*b2d0*/  @P1 BRA `(.L_x_65) ;  /* 0xffffffec00641947 */ /* 0x000fea000383ffff */
.L_x_60:
[----:B------:R-:W-:Y:S05]  /*b2e0*/  BSYNC.RECONVERGENT B1 ;  /* 0x0000000000017941 */ /* 0x000fea0003800200 */
.L_x_59:
[----:B-1----:R0:W-:Y:S04]  /*b2f0*/  STS [R0], R6 ;  /* 0x0000000600007388 */ /* 0x0021e80000000800 */
[----:B---3--:R0:W-:Y:S04]  /*b300*/  STS [R0+0x4], R7 ;  /* 0x0000040700007388 */ /* 0x0081e80000000800 */
[----:B------:R0:W-:Y:S02]  /*b310*/  STS [R0+0x8], R9 ;  /* 0x0000080900007388 */ /* 0x0001e40000000800 */
.L_x_58:
[----:B------:R-:W-:Y:S05]  /*b320*/  BSYNC.RECONVERGENT B0 ;  /* 0x0000000000007941 */ /* 0x000fea0003800200 */
.L_x_57:
[----:B------:R-:W-:Y:S01]  /*b330*/  ISETP.NE.AND P0, PT, R2, RZ, PT ;  /* 0x000000ff0200720c */ /* 0x000fe20003f05270 */
[----:B------:R-:W-:-:S12]  /*b340*/  BSSY.RECONVERGENT B0, `(.L_x_66) ;  /* 0x0000268000007945 */ /* 0x000fd80003800200 */
[----:B------:R-:W-:Y:S05]  /*b350*/  @P0 BRA `(.L_x_67) ;  /* 0x0000002400980947 */ /* 0x000fea0003800000 */
[----:B------:R-:W4:Y:S01]  /*b360*/  LDCU UR5, c[0x0][0x3a0] ;  /* 0x00007400ff0577ac */ /* 0x000f220008000800 */
[----:B------:R-:W-:Y:S02]  /*b370*/  IMAD.MOV.U32 R5, RZ, RZ, 0x1 ;  /* 0x00000001ff057424 */ /* 0x000fe400078e00ff */
[----:B0--3--:R-:W-:Y:S02]  /*b380*/  IMAD.MOV.U32 R7, RZ, RZ, RZ ;  /* 0x000000ffff077224 */ /* 0x009fe400078e00ff */
[----:B------:R-:W-:Y:S01]  /*b390*/  IMAD.MOV.U32 R4, RZ, RZ, RZ ;  /* 0x000000ffff047224 */ /* 0x000fe200078e00ff */
[----:B----4-:R-:W-:-:S09]  /*b3a0*/  UISETP.GE.AND UP0, UPT, UR5, 0x1, UPT ;  /* 0x000000010500788c */ /* 0x010fd2000bf06270 */
[----:B------:R-:W-:Y:S05]  /*b3b0*/  BRA.U !UP0, `(.L_x_68) ;  /* 0x0000002508687547 */ /* 0x000fea000b800000 */
[----:B------:R-:W0:Y:S01]  /*b3c0*/  S2UR UR6, SR_CgaCtaId ;  /* 0x00000000000679c3 */ /* 0x000e220000008800 */
[----:B------:R-:W-:Y:S01]  /*b3d0*/  UMOV UR4, 0x400 ;  /* 0x0000040000047882 */ /* 0x000fe20000000000 */
[----:B------:R-:W-:Y:S01]  /*b3e0*/  IMAD.MOV.U32 R5, RZ, RZ, 0x1 ;  /* 0x00000001ff057424 */ /* 0x000fe200078e00ff */
[----:B------:R-:W-:Y:S01]  /*b3f0*/  UIADD3 UR5, UPT, UPT, -UR5, URZ, URZ ;  /* 0x000000ff05057290 */ /* 0x000fe2000fffe1ff */
[----:B------:R-:W-:Y:S02]  /*b400*/  IMAD.MOV.U32 R4, RZ, RZ, RZ ;  /* 0x000000ffff047224 */ /* 0x000fe400078e00ff */
[----:B------:R-:W-:Y:S01]  /*b410*/  IMAD.MOV.U32 R7, RZ, RZ, RZ ;  /* 0x000000ffff077224 */ /* 0x000fe200078e00ff */
[----:B0-----:R-:W-:-:S04]  /*b420*/  ULEA UR4, UR6, UR4, 0x18 ;  /* 0x0000000406047291 */ /* 0x001fc8000f8ec0ff */
[----:B------:R-:W-:-:S12]  /*b430*/  UIADD3 UR4, UPT, UPT, UR4, 0x4, URZ ;  /* 0x0000000404047890 */ /* 0x000fd8000fffe0ff */
.L_x_73:
[----:B01----:R-:W0:Y:S01]  /*b440*/  LDS R3, [UR4+0x4] ;  /* 0x00000404ff037984 */ /* 0x003e220008000800 */
[----:B------:R-:W-:Y:S01]  /*b450*/  ISETP.NE.AND P0, PT, R5, 0x1, PT ;  /* 0x000000010500780c */ /* 0x000fe20003f05270 */
[----:B------:R-:W-:Y:S01]  /*b460*/  UIADD3 UR5, UPT, UPT, UR5, 0x1, URZ ;  /* 0x0000000105057890 */ /* 0x000fe2000fffe0ff */
[----:B------:R-:W-:Y:S02]  /*b470*/  IMAD.MOV.U32 R0, RZ, RZ, R4 ;  /* 0x000000ffff007224 */ /* 0x000fe400078e0004 */
[----:B------:R-:W-:Y:S01]  /*b480*/  IMAD.MOV.U32 R2, RZ, RZ, R7 ;  /* 0x000000ffff027224 */ /* 0x000fe200078e0007 */
[----:B------:R-:W-:Y:S01]  /*b490*/  UISETP.NE.AND UP0, UPT, UR5, URZ, UPT ;  /* 0x000000ff0500728c */ /* 0x000fe2000bf05270 */
[C---:B0-----:R-:W-:Y:S02]  /*b4a0*/  ISETP.NE.AND P1, PT, R3.reuse, 0x1, PT ;  /* 0x000000010300780c */ /* 0x041fe40003f25270 */
[----:B------:R-:W-:-:S04]  /*b4b0*/  ISETP.EQ.AND P0, PT, R3, 0x1, !P0 ;  /* 0x000000010300780c */ /* 0x000fc80004702270 */
[----:B------:R-:W-:Y:S02]  /*b4c0*/  SEL R4, R4, 0xffffffff, !P0 ;  /* 0xffffffff04047807 */ /* 0x000fe40004000000 */
[----:B------:R-:W-:-:S05]  /*b4d0*/  SEL R7, R7, 0xffffffff, !P0 ;  /* 0xffffffff07077807 */ /* 0x000fca0004000000 */
[----:B------:R-:W-:Y:S05]  /*b4e0*/  @!P1 BRA `(.L_x_69) ;  /* 0x0000002400149947 */ /* 0x000fea0003800000 */
[----:B------:R-:W-:-:S13]  /*b4f0*/  ISETP.NE.AND P0, PT, R5, 0x1, PT ;  /* 0x000000010500780c */ /* 0x000fda0003f05270 */
[----:B------:R-:W0:Y:S01]  /*b500*/  @!P0 LDS R4, [UR4+-0x4] ;  /* 0xfffffc04ff048984 */ /* 0x000e220008000800 */
[----:B------:R-:W-:-:S03]  /*b510*/  @!P0 IMAD.MOV.U32 R5, RZ, RZ, R3 ;  /* 0x000000ffff058224 */ /* 0x000fc600078e0003 */
[----:B------:R-:W1:Y:S01]  /*b520*/  @!P0 LDS R7, [UR4] ;  /* 0x00000004ff078984 */ /* 0x000e620008000800 */
[----:B------:R-:W-:Y:S05]  /*b530*/  @!P0 BRA `(.L_x_69) ;  /* 0x0000002400008947 */ /* 0x000fea0003800000 */
[----:B------:R-:W3:Y:S02]  /*b540*/  LDS R3, [UR4+-0x4] ;  /* 0xfffffc04ff037984 */ /* 0x000ee40008000800 */
[----:B---3--:R-:W-:-:S13]  /*b550*/  ISETP.NE.AND P0, PT, R0, R3, PT ;  /* 0x000000030000720c */ /* 0x008fda0003f05270 */
[----:B------:R-:W-:Y:S05]  /*b560*/  @P0 BRA `(.L_x_70) ;  /* 0x0000001000980947 */ /* 0x000fea0003800000 */
[----:B------:R-:W3:Y:S01]  /*b570*/  LDS R3, [UR4] ;  /* 0x00000004ff037984 */ /* 0x000ee20008000800 */
[----:B------:R-:W-:Y:S02]  /*b580*/  IMAD.MOV.U32 R5, RZ, RZ, 0x1 ;  /* 0x00000001ff057424 */ /* 0x000fe400078e00ff */
[----:B0-----:R-:W-:Y:S02]  /*b590*/  IMAD.MOV.U32 R4, RZ, RZ, -0x1 ;  /* 0xffffffffff047424 */ /* 0x001fe400078e00ff */
[----:B-1----:R-:W-:Y:S01]  /*b5a0*/  IMAD.MOV.U32 R7, RZ, RZ, -0x1 ;  /* 0xffffffffff077424 */ /* 0x002fe200078e00ff */
[----:B---3--:R-:W-:-:S13]  /*b5b0*/  ISETP.NE.AND P0, PT, R3, R2, PT ;  /* 0x000000020300720c */ /* 0x008fda0003f05270 */
[----:B------:R-:W-:Y:S05]  /*b5c0*/  @P0 BRA `(.L_x_69) ;  /* 0x0000002000dc0947 */ /* 0x000fea0003800000 */
[----:B------:R-:W-:Y:S01]  /*b5d0*/  ISETP.NE.AND P0, PT, R2, RZ, PT ;  /* 0x000000ff0200720c */ /* 0x000fe20003f05270 */
[----:B------:R-:W-:-:S12]  /*b5e0*/  IMAD.MOV.U32 R7, RZ, RZ, -0x1 ;  /* 0xffffffffff077424 */ /* 0x000fd800078e00ff */
[----:B------:R-:W-:Y:S05]  /*b5f0*/  @!P0 BRA `(.L_x_69) ;  /* 0x0000002000d08947 */ /* 0x000fea0003800000 */
[----:B------:R-:W0:Y:S01]  /*b600*/  LDS R3, [UR4+0x4] ;  /* 0x00000404ff037984 */ /* 0x000e220008000800 */
[----:B------:R-:W-:Y:S01]  /*b610*/  IMAD.MOV.U32 R7, RZ, RZ, -0x1 ;  /* 0xffffffffff077424 */ /* 0x000fe200078e00ff */
[----:B0-----:R-:W-:-:S13]  /*b620*/  ISETP.NE.AND P0, PT, R3, 0x1, PT ;  /* 0x000000010300780c */ /* 0x001fda0003f05270 */
[----:B------:R-:W-:Y:S05]  /*b630*/  @!P0 BRA `(.L_x_69) ;  /* 0x0000002000c08947 */ /* 0x000fea0003800000 */
[----:B------:R-:W-:-:S04]  /*b640*/  IMAD.SHL.U32 R3, R2, 0x2, RZ ;  /* 0x0000000202037824 */ /* 0x000fc800078e00ff */
        /* <DEDUP_REMOVED lines=235> */
.L_x_71:
        /* <DEDUP_REMOVED lines=45> */
.L_x_70:
[----:B0-----:R-:W-:-:S04]  /*c7d0*/  IMAD.IADD R4, R0, 0x1, -R3 ;  /* 0x0000000100047824 */ /* 0x001fc800078e0a03 */
        /* <DEDUP_REMOVED lines=33> */
[----:B------:R-:W-:Y:S02]  /*c9f0*/  LEA.HI.SX32 R6, R5, R6, 0x1d ;  /* 0x0000000605067211 */ /* 0x000fe400078feaff */
[----:B------:R-:W0:Y:S02]  /*ca00*/  LDS R5, [UR4] ;  /* 0x00000004ff057984 */ /* 0x000e240008000800 */
[----:B------:R-:W-:-:S05]  /*ca10*/  PRMT R6, R6, 0x9910, RZ ;  /* 0x0000991006067816 */ /* 0x000fca00000000ff */
[----:B------:R-:W-:-:S04]  /*ca20*/  IMAD R6, R6, 0xb, RZ ;  /* 0x0000000b06067824 */ /* 0x000fc800078e02ff */
[----:B------:R-:W-:-:S05]  /*ca30*/  IMAD.MOV R6, RZ, RZ, -R6 ;  /* 0x000000ffff067224 */ /* 0x000fca00078e0a06 */
[----:B-1----:R-:W-:-:S05]  /*ca40*/  PRMT R7, R6, 0x7710, RZ ;  /* 0x0000771006077816 */ /* 0x002fca00000000ff */
[----:B------:R-:W-:-:S05]  /*ca50*/  IMAD.IADD R6, R7, 0x1, R4 ;  /* 0x0000000107067824 */ /* 0x000fca00078e0204 */
[C---:B------:R-:W-:Y:S02]  /*ca60*/  PRMT R7, R6.reuse, 0x8880, RZ ;  /* 0x0000888006077816 */ /* 0x040fe400000000ff */
[----:B------:R-:W-:Y:S02]  /*ca70*/  LOP3.LUT R6, R6, 0xffff, RZ, 0xc0, !PT ;  /* 0x0000ffff06067812 */ /* 0x000fe400078ec0ff */
[----:B------:R-:W-:Y:S02]  /*ca80*/  ISETP.GE.AND P0, PT, R7, RZ, PT ;  /* 0x000000ff0700720c */ /* 0x000fe40003f06270 */
[----:B------:R-:W-:-:S05]  /*ca90*/  PRMT R7, R6, 0x8880, RZ ;  /* 0x0000888006077816 */ /* 0x000fca00000000ff */
[----:B------:R-:W-:Y:S02]  /*caa0*/  VIADD R8, R7, 0xb ;  /* 0x0000000b07087836 */ /* 0x000fe40000000000 */
[----:B0-----:R-:W-:-:S04]  /*cab0*/  IMAD.IADD R2, R2, 0x1, -R5 ;  /* 0x0000000102027824 */ /* 0x001fc800078e0a05 */
[----:B------:R-:W-:Y:S02]  /*cac0*/  @P0 IMAD.MOV R8, RZ, RZ, R7 ;  /* 0x000000ffff080224 */ /* 0x000fe400078e0207 */
[----:B------:R-:W-:-:S03]  /*cad0*/  IMAD.HI R6, R2, 0x2e8ba2e9, RZ ;  /* 0x2e8ba2e902067827 */ /* 0x000fc600078e02ff */
[----:B------:R-:W-:Y:S01]  /*cae0*/  ISETP.NE.AND P0, PT, R8, 0x1, PT ;  /* 0x000000010800780c */ /* 0x000fe20003f05270 */
[----:B------:R-:W-:Y:S01]  /*caf0*/  IMAD.MOV.U32 R8, RZ, RZ, 0x1 ;  /* 0x00000001ff087424 */ /* 0x000fe200078e00ff */
[----:B------:R-:W-:-:S04]  /*cb00*/  SHF.R.S32.HI R7, RZ, 0x1, R6 ;  /* 0x00000001ff077819 */ /* 0x000fc80000011406 */
[----:B------:R-:W-:-:S05]  /*cb10*/  LEA.HI R7, R6, R7, RZ, 0x1 ;  /* 0x0000000706077211 */ /* 0x000fca00078f08ff */
[----:B------:R-:W-:Y:S02]  /*cb20*/  IMAD R2, R7, -0xb, R2 ;  /* 0xfffffff507027824 */ /* 0x000fe400078e0202 */
        /* <DEDUP_REMOVED lines=10> */
[----:B------:R-:W-:Y:S01]  /*cbd0*/  PRMT R7, R8, 0x9910, RZ ;  /* 0x0000991008077816 */ /* 0x000fe200000000ff */
[----:B------:R-:W-:-:S04]  /*cbe0*/  IMAD.MOV.U32 R8, RZ, RZ, 0x2 ;  /* 0x00000002ff087424 */ /* 0x000fc800078e00ff */
        /* <DEDUP_REMOVED lines=10> */
[----:B------:R-:W-:-:S13]  /*cc90*/  ISETP.NE.AND P0, PT, R7, 0x1, PT ;  /* 0x000000010700780c */ /* 0x000fda0003f05270 */
[----:B------:R-:W-:Y:S05]  /*cca0*/  @!P0 BRA `(.L_x_72) ;  /* 0x0000000800908947 */ /* 0x000fea0003800000 */
[----:B------:R-:W-:-:S05]  /*ccb0*/  PRMT R6, R4, 0x9910, RZ ;  /* 0x0000991004067816 */ /* 0x000fca00000000ff */
[----:B------:R-:W-:-:S05]  /*ccc0*/  IMAD R7, R6, 0x3, RZ ;  /* 0x0000000306077824 */ /* 0x000fca00078e02ff */
[----:B------:R-:W-:-:S05]  /*ccd0*/  PRMT R8, R7, 0x8880, RZ ;  /* 0x0000888007087816 */ /* 0x000fca00000000ff */
[----:B------:R-:W-:-:S05]  /*cce0*/  IMAD R8, R8, -0x45, RZ ;  /* 0xffffffbb08087824 */ /* 0x000fca00078e02ff */
[----:B------:R-:W-:-:S04]  /*ccf0*/  LOP3.LUT R8, R8, 0xffff, RZ, 0xc0, !PT ;  /* 0x0000ffff08087812 */ /* 0x000fc800078ec0ff */
[----:B------:R-:W-:-:S04]  /*cd00*/  LEA.HI R8, R8, R7, RZ, 0x18 ;  /* 0x0000000708087211 */ /* 0x000fc800078fc0ff */
[C---:B--2---:R-:W-:Y:S02]  /*cd10*/  LOP3.LUT R9, R8.reuse, 0x80, RZ, 0xc0, !PT ;  /* 0x0000008008097812 */ /* 0x044fe400078ec0ff */
        /* <DEDUP_REMOVED lines=104> */
[----:B------:R-:W-:-:S05]  /*d3a0*/  IMAD.SHL.U32 R4, R4, 0x8, RZ ;  /* 0x0000000804047824 */ /* 0x000fca00078e00ff */
[----:B------:R-:W-:-:S05]  /*d3b0*/  PRMT R7, R4, 0x9910, RZ ;  /* 0x0000991004077816 */ /* 0x000fca00000000ff */
[----:B------:R-:W-:-:S05]  /*d3c0*/  IMAD R7, R7, 0x1746, RZ ;  /* 0x0000174607077824 */ /* 0x000fca00078e02ff */
[----:B------:R-:W-:-:S04]  /*d3d0*/  SHF.R.S32.HI R7, RZ, 0x10, R7 ;  /* 0x00000010ff077819 */ /* 0x000fc80000011407 */
[----:B------:R-:W-:-:S04]  /*d3e0*/  LOP3.LUT R8, R7, 0xffff, RZ, 0xc0, !PT ;  /* 0x0000ffff07087812 */ /* 0x000fc800078ec0ff */
[----:B------:R-:W-:Y:S01]  /*d3f0*/  LEA.HI R7, R8, R7, RZ, 0x11 ;  /* 0x0000000708077211 */ /* 0x000fe200078f88ff */
[----:B------:R-:W-:-:S03]  /*d400*/  IMAD.MOV.U32 R8, RZ, RZ, 0x8 ;  /* 0x00000008ff087424 */ /* 0x000fc600078e00ff */
        /* <DEDUP_REMOVED lines=9> */
[----:B------:R-:W-:-:S13]  /*d4a0*/  ISETP.NE.AND P0, PT, R7, 0x1, PT ;  /* 0x000000010700780c */ /* 0x000fda0003f05270 */
[----:B------:R-:W-:Y:S05]  /*d4b0*/  @!P0 BRA `(.L_x_72) ;  /* 0x00000000008c8947 */ /* 0x000fea0003800000 */
[----:B------:R-:W-:-:S05]  /*d4c0*/  IMAD R4, R6, 0x9, RZ ;  /* 0x0000000906047824 */ /* 0x000fca00078e02ff */
        /* <DEDUP_REMOVED lines=34> */
.L_x_72:
[----:B------:R-:W-:-:S04]  /*d6f0*/  SHF.R.S32.HI R4, RZ, 0x1f, R2 ;  /* 0x0000001fff047819 */ /* 0x000fc80000011402 */
[----:B------:R-:W-:-:S05]  /*d700*/  LOP3.LUT R7, R4, 0xb, RZ, 0xc0, !PT ;  /* 0x0000000b04077812 */ /* 0x000fca00078ec0ff */
[----:B------:R-:W-:-:S04]  /*d710*/  IMAD.IADD R7, R2, 0x1, R7 ;  /* 0x0000000102077824 */ /* 0x000fc800078e0207 */
[----:B------:R-:W-:-:S05]  /*d720*/  IMAD R7, R7, R8, RZ ;  /* 0x0000000807077224 */ /* 0x000fca00078e02ff */
[----:B------:R-:W-:-:S05]  /*d730*/  PRMT R2, R7, 0x9910, RZ ;  /* 0x0000991007027816 */ /* 0x000fca00000000ff */
[----:B------:R-:W-:-:S05]  /*d740*/  IMAD R2, R2, 0x1746, RZ ;  /* 0x0000174602027824 */ /* 0x000fca00078e02ff */
[----:B------:R-:W-:-:S04]  /*d750*/  SHF.R.S32.HI R2, RZ, 0x10, R2 ;  /* 0x00000010ff027819 */ /* 0x000fc80000011402 */
[----:B--2---:R-:W-:-:S04]  /*d760*/  LOP3.LUT R9, R2, 0xffff, RZ, 0xc0, !PT ;  /* 0x0000ffff02097812 */ /* 0x004fc800078ec0ff */
[----:B------:R-:W-:-:S04]  /*d770*/  LEA.HI R2, R9, R2, RZ, 0x11 ;  /* 0x0000000209027211 */ /* 0x000fc800078f88ff */
[----:B------:R-:W-:-:S05]  /*d780*/  PRMT R2, R2, 0x9910, RZ ;  /* 0x0000991002027816 */ /* 0x000fca00000000ff */
[----:B------:R-:W-:-:S04]  /*d790*/  IMAD R2, R2, 0xb, RZ ;  /* 0x0000000b02027824 */ /* 0x000fc800078e02ff */
[----:B------:R-:W-:-:S05]  /*d7a0*/  IMAD.MOV R2, RZ, RZ, -R2 ;  /* 0x000000ffff027224 */ /* 0x000fca00078e0a02 */
[----:B------:R-:W-:-:S05]  /*d7b0*/  PRMT R2, R2, 0x7710, RZ ;  /* 0x0000771002027816 */ /* 0x000fca00000000ff */
[----:B------:R-:W-:-:S05]  /*d7c0*/  IMAD.IADD R7, R7, 0x1, R2 ;  /* 0x0000000107077824 */ /* 0x000fca00078e0202 */
[----:B------:R-:W-:Y:S01]  /*d7d0*/  PRMT R2, R7, 0x9910, RZ ;  /* 0x0000991007027816 */ /* 0x000fe200000000ff */
[----:B------:R-:W-:-:S03]  /*d7e0*/  IMAD.IADD R7, R3, 0x1, R0 ;  /* 0x0000000103077824 */ /* 0x000fc600078e0200 */
        /* <DEDUP_REMOVED lines=20> */
[----:B------:R-:W-:-:S07]  /*d930*/  IMAD.IADD R7, R0, 0x1, R7 ;  /* 0x0000000100077824 */ /* 0x000fce00078e0207 */
.L_x_69:
[----:B------:R-:W-:Y:S01]  /*d940*/  UIADD3 UR4, UPT, UPT, UR4, 0xc, URZ ;  /* 0x0000000c04047890 */ /* 0x000fe2000fffe0ff */
[----:B------:R-:W-:Y:S11]  /*d950*/  BRA.U UP0, `(.L_x_73) ;  /* 0xffffffd900b87547 */ /* 0x000ff6000b83ffff */
.L_x_68:
[----:B--2---:R-:W2:Y:S01]  /*d960*/  S2R R9, SR_CTAID.X ;  /* 0x0000000000097919 */ /* 0x004ea20000002500 */
[----:B-1----:R-:W2:Y:S02]  /*d970*/  LDC.64 R2, c[0x0][0x398] ;  /* 0x0000e600ff027b82 */ /* 0x002ea40000000a00 */
[----:B--2---:R-:W-:-:S05]  /*d980*/  IMAD.WIDE.U32 R2, R9, 0xc, R2 ;  /* 0x0000000c09027825 */ /* 0x004fca00078e0002 */
[----:B0-----:R4:W-:Y:S04]  /*d990*/  STG.E desc[UR8][R2.64], R4 ;  /* 0x0000000402007986 */ /* 0x0019e8000c101908 */
[----:B------:R4:W-:Y:S04]  /*d9a0*/  STG.E desc[UR8][R2.64+0x4], R7 ;  /* 0x0000040702007986 */ /* 0x0009e8000c101908 */
[----:B------:R4:W-:Y:S02]  /*d9b0*/  STG.E desc[UR8][R2.64+0x8], R5 ;  /* 0x0000080502007986 */ /* 0x0009e4000c101908 */
.L_x_67:
[----:B------:R-:W-:Y:S05]  /*d9c0*/  BSYNC.RECONVERGENT B0 ;  /* 0x0000000000007941 */ /* 0x000fea0003800200 */
.L_x_66:
[----:B------:R-:W-:Y:S06]  /*d9d0*/  BAR.SYNC.DEFER_BLOCKING 0x0 ;  /* 0x0000000000007b1d */ /* 0x000fec0000010000 */
[----:B------:R-:W-:Y:S05]  /*d9e0*/  EXIT ;  /* 0x000000000000794d */ /* 0x000fea0003800000 */
.L_x_74:
[----:B------:R-:W-:-:S00]  /*d9f0*/  BRA `(.L_x_74) ;  /* 0xfffffffc00fc7947 */ /* 0x000fc0000383ffff */
[----:B------:R-:W-:-:S00]  /*da00*/  NOP ;  /* 0x0000000000007918 */ /* 0x000fc00000000000 */
[----:B------:R-:W-:-:S00]  /*da10*/  NOP ;  /* 0x0000000000007918 */ /* 0x000fc00000000000 */
[----:B------:R-:W-:-:S00]  /*da20*/  NOP ;  /* 0x0000000000007918 */ /* 0x000fc00000000000 */
[----:B------:R-:W-:-:S00]  /*da30*/  NOP ;  /* 0x0000000000007918 */ /* 0x000fc00000000000 */
[----:B------:R-:W-:-:S00]  /*da40*/  NOP ;  /* 0x0000000000007918 */ /* 0x000fc00000000000 */
[----:B------:R-:W-:-:S00]  /*da50*/  NOP ;  /* 0x0000000000007918 */ /* 0x000fc00000000000 */
[----:B------:R-:W-:-:S00]  /*da60*/  NOP ;  /* 0x0000000000007918 */ /* 0x000fc00000000000 */
[----:B------:R-:W-:-:S00]  /*da70*/  NOP ;  /* 0x0000000000007918 */ /* 0x000fc00000000000 */
.L_x_75:


//--------------------- .nv.shared._Z15pippengerKernelPKiiPK7ECPointPS1_iS4_ --------------------------
	.section	.nv.shared._Z15pippengerKernelPKiiPK7ECPointPS1_iS4_,"aw",@nobits
	.sectionflags	@""
	.align	4
.nv.shared._Z15pippengerKernelPKiiPK7ECPointPS1_iS4_:
	.zero		1984


//--------------------- .nv.shared.reserved.0     --------------------------
	.section	.nv.shared.reserved.0,"aw",@nobits
	.weak		__nv_reservedSMEM_offset_0_alias
	.size		__nv_reservedSMEM_offset_0_alias, 0, 64
	.other		__nv_reservedSMEM_offset_0_alias,@"STO_CUDA_RESERVED_SHARED STV_DEFAULT"
__nv_reservedSMEM_offset_0_alias:
	.zero		0
	.zero		64


//--------------------- .nv.constant0._Z15pippengerKernelPKiiPK7ECPointPS1_iS4_ --------------------------
	.section	.nv.constant0._Z15pippengerKernelPKiiPK7ECPointPS1_iS4_,"a",@progbits
	.sectionflags	@""
	.align	4
.nv.constant0._Z15pippengerKernelPKiiPK7ECPointPS1_iS4_:
	.zero		944


//--------------------- SYMBOLS --------------------------

	.type		.nv.reservedSmem.offset0,@object
	.size		.nv.reservedSmem.offset0,0x4
	.type		.nv.reservedSmem.cap,@object
	.size		.nv.reservedSmem.cap,0x4
